def attn_fwd(
    Q,
    K,
    V,
    Out,
    Lse,
    sm_scale,
    stride_qz,
    stride_qh,
    stride_qm,
    stride_qk,
    stride_kz,
    stride_kh,
    stride_kn,
    stride_kk,
    stride_vz,
    stride_vh,
    stride_vn,
    stride_vk,
    stride_oz,
    stride_oh,
    stride_om,
    stride_ok,
    seqlen_q,
    seqlen_k,
    BLOCK_M: tl.constexpr,
    BLOCK_N: tl.constexpr,
    HEAD_DIM: tl.constexpr,
    CAUSAL: tl.constexpr,
):
    start_m = tl.program_id(0)
    off_hz = tl.program_id(1)
    q_off = off_hz * stride_qh
    k_off = off_hz * stride_kh
    v_off = off_hz * stride_vh
    offs_m = start_m * BLOCK_M + tl.arange(0, BLOCK_M)
    offs_d = tl.arange(0, HEAD_DIM)
    offs_n = tl.arange(0, BLOCK_N)
    q_ptrs = Q + q_off + offs_m[:, None] * stride_qm + offs_d[None, :] * stride_qk
    k_ptrs = K + k_off + offs_d[:, None] * stride_kk + offs_n[None, :] * stride_kn
    v_ptrs = V + v_off + offs_n[:, None] * stride_vn + offs_d[None, :] * stride_vk
    m_i = tl.full([BLOCK_M], float("-inf"), dtype=tl.float32)
    l_i = tl.zeros([BLOCK_M], dtype=tl.float32) + 1.0
    acc = tl.zeros([BLOCK_M, HEAD_DIM], dtype=tl.float32)
    q = tl.load(q_ptrs)
    acc, l_i, m_i = _attn_fwd_inner(
        acc,
        l_i,
        m_i,
        q,
        k_ptrs,
        v_ptrs,
        sm_scale,
        stride_kn,
        stride_vn,
        start_m,
        seqlen_k,
        BLOCK_M,
        BLOCK_N,
        HEAD_DIM,
        CAUSAL,
    )
    acc = acc / l_i[:, None]
    lse = m_i + tl.math.log2(l_i) / 1.4426950408889634
    o_ptrs = (
        Out
        + off_hz * stride_oh
        + offs_m[:, None] * stride_om
        + offs_d[None, :] * stride_ok
    )
    tl.store(o_ptrs, acc.to(Out.dtype.element_ty))
    tl.store(Lse + off_hz * seqlen_q + offs_m, lse)

# config = {"BLOCK_M": 128, "BLOCK_N": 32, "HEAD_DIM": 128, "arch": "sm_100", "causal": false, "dtype": "fp8e4m3", "num_stages": 3, "num_warps": 4}
# arch = sm_100


// ===== COMPILED SASS (sm_100a) =====

	.target	sm_100a

	.elftype	@"ET_EXEC"


//--------------------- .note.nv.tkinfo           --------------------------
	.section	.note.nv.tkinfo,"",@"SHT_NOTE"
	.sectionflags	@"SHF_NOTE_NV_TKINFO"
	.tkinfo
        /*0018*/ 	.word	0x00000081
        /*0030*/ 	.string	""
        /*0030*/ 	.string	"ptxas-blackwell"
        /*0030*/ 	.string	"Cuda compilation tools, release 12.9, V12.9.86"
        /*0030*/ 	.string	"Build cuda_12.9.r12.9/compiler.36037853_0"
        /*0030*/ 	.string	"-v  -suppress-debug-info  -lineinfo  -arch sm_100a "



//--------------------- .note.nv.cuver            --------------------------
	.section	.note.nv.cuver,"",@"SHT_NOTE"
	.sectionflags	@"SHF_NOTE_NV_CUVER"
        /*0018*/ 	.short	0x0001
        /*001a*/ 	.short	0x0064
        /*001c*/ 	.short	0x0001
        /*001e*/ 	.short	0x0000
        /*0020*/ 	.short	0x0001
        /*0022*/ 	.short	0x0000


//--------------------- .nv.info                  --------------------------
	.section	.nv.info,"",@"SHT_CUDA_INFO"
	.align	4


	//----- nvinfo : EIATTR_REGCOUNT
	.align		4
        /*0000*/ 	.byte	0x04, 0x2f
        /*0002*/ 	.short	(.L_5 - .L_4)
	.align		4
.L_4:
        /*0004*/ 	.word	index@(attn_fwd)
        /*0008*/ 	.word	0x000000ff


	//----- nvinfo : EIATTR_FRAME_SIZE
	.align		4
.L_5:
        /*000c*/ 	.byte	0x04, 0x11
        /*000e*/ 	.short	(.L_7 - .L_6)
	.align		4
.L_6:
        /*0010*/ 	.word	index@($__internal_2_$__cuda_sm10x_tcgen05_guardrail_trap_unallocated_columns_being_dealloced)
        /*0014*/ 	.word	0x00000048


	//----- nvinfo : EIATTR_FRAME_SIZE
	.align		4
.L_7:
        /*0018*/ 	.byte	0x04, 0x11
        /*001a*/ 	.short	(.L_9 - .L_8)
	.align		4
.L_8:
        /*001c*/ 	.word	index@($__internal_1_$__cuda_sm10x_tcgen05_guardrail_trap_phase_invalid_during_alloc)
        /*0020*/ 	.word	0x00000048


	//----- nvinfo : EIATTR_FRAME_SIZE
	.align		4
.L_9:
        /*0024*/ 	.byte	0x04, 0x11
        /*0026*/ 	.short	(.L_11 - .L_10)
	.align		4
.L_10:
        /*0028*/ 	.word	index@($__internal_0_$__cuda_sm10x_tcgen05_guardrail_trap_col_being_dealloced_not_returned_by_alloc)
        /*002c*/ 	.word	0x00000048


	//----- nvinfo : EIATTR_FRAME_SIZE
	.align		4
.L_11:
        /*0030*/ 	.byte	0x04, 0x11
        /*0032*/ 	.short	(.L_13 - .L_12)
	.align		4
.L_12:
        /*0034*/ 	.word	index@(attn_fwd)
        /*0038*/ 	.word	0x00000048


	//----- nvinfo : EIATTR_MIN_STACK_SIZE
	.align		4
.L_13:
        /*003c*/ 	.byte	0x04, 0x12
        /*003e*/ 	.short	(.L_15 - .L_14)
	.align		4
.L_14:
        /*0040*/ 	.word	index@(attn_fwd)
        /*0044*/ 	.word	0x00000048
.L_15:


//--------------------- .nv.info.attn_fwd         --------------------------
	.section	.nv.info.attn_fwd,"",@"SHT_CUDA_INFO"
	.sectionflags	@""
	.align	4


	//----- nvinfo : EIATTR_CUDA_API_VERSION
	.align		4
        /*0000*/ 	.byte	0x04, 0x37
        /*0002*/ 	.short	(.L_17 - .L_16)
.L_16:
        /*0004*/ 	.word	0x00000081


	//----- nvinfo : EIATTR_KPARAM_INFO
	.align		4
.L_17:
        /*0008*/ 	.byte	0x04, 0x17
        /*000a*/ 	.short	(.L_19 - .L_18)
.L_18:
        /*000c*/ 	.word	0x00000000
        /*0010*/ 	.short	0x0019
        /*0012*/ 	.short	0x0080
        /*0014*/ 	.byte	0x00, 0xf4, 0x21, 0x00


	//----- nvinfo : EIATTR_KPARAM_INFO
	.align		4
.L_19:
        /*0018*/ 	.byte	0x04, 0x17
        /*001a*/ 	.short	(.L_21 - .L_20)
.L_20:
        /*001c*/ 	.word	0x00000000
        /*0020*/ 	.short	0x0018
        /*0022*/ 	.short	0x0078
        /*0024*/ 	.byte	0x00, 0xf4, 0x21, 0x00


	//----- nvinfo : EIATTR_KPARAM_INFO
	.align		4
.L_21:
        /*0028*/ 	.byte	0x04, 0x17
        /*002a*/ 	.short	(.L_23 - .L_22)
.L_22:
        /*002c*/ 	.word	0x00000000
        /*0030*/ 	.short	0x0017
        /*0032*/ 	.short	0x0070
        /*0034*/ 	.byte	0x00, 0xf0, 0x11, 0x00


	//----- nvinfo : EIATTR_KPARAM_INFO
	.align		4
.L_23:
        /*0038*/ 	.byte	0x04, 0x17
        /*003a*/ 	.short	(.L_25 - .L_24)
.L_24:
        /*003c*/ 	.word	0x00000000
        /*0040*/ 	.short	0x0016
        /*0042*/ 	.short	0x006c
        /*0044*/ 	.byte	0x00, 0xf0, 0x11, 0x00


	//----- nvinfo : EIATTR_KPARAM_INFO
	.align		4
.L_25:
        /*0048*/ 	.byte	0x04, 0x17
        /*004a*/ 	.short	(.L_27 - .L_26)
.L_26:
        /*004c*/ 	.word	0x00000000
        /*0050*/ 	.short	0x0015
        /*0052*/ 	.short	0x0068
        /*0054*/ 	.byte	0x00, 0xf0, 0x11, 0x00


	//----- nvinfo : EIATTR_KPARAM_INFO
	.align		4
.L_27:
        /*0058*/ 	.byte	0x04, 0x17
        /*005a*/ 	.short	(.L_29 - .L_28)
.L_28:
        /*005c*/ 	.word	0x00000000
        /*0060*/ 	.short	0x0014
        /*0062*/ 	.short	0x0064
        /*0064*/ 	.byte	0x00, 0xf0, 0x11, 0x00


	//----- nvinfo : EIATTR_KPARAM_INFO
	.align		4
.L_29:
        /*0068*/ 	.byte	0x04, 0x17
        /*006a*/ 	.short	(.L_31 - .L_30)
.L_30:
        /*006c*/ 	.word	0x00000000
        /*0070*/ 	.short	0x0013
        /*0072*/ 	.short	0x0060
        /*0074*/ 	.byte	0x00, 0xf0, 0x11, 0x00


	//----- nvinfo : EIATTR_KPARAM_INFO
	.align		4
.L_31:
        /*0078*/ 	.byte	0x04, 0x17
        /*007a*/ 	.short	(.L_33 - .L_32)
.L_32:
        /*007c*/ 	.word	0x00000000
        /*0080*/ 	.short	0x0012
        /*0082*/ 	.short	0x005c
        /*0084*/ 	.byte	0x00, 0xf0, 0x11, 0x00


	//----- nvinfo : EIATTR_KPARAM_INFO
	.align		4
.L_33:
        /*0088*/ 	.byte	0x04, 0x17
        /*008a*/ 	.short	(.L_35 - .L_34)
.L_34:
        /*008c*/ 	.word	0x00000000
        /*0090*/ 	.short	0x0011
        /*0092*/ 	.short	0x0058
        /*0094*/ 	.byte	0x00, 0xf0, 0x11, 0x00


	//----- nvinfo : EIATTR_KPARAM_INFO
	.align		4
.L_35:
        /*0098*/ 	.byte	0x04, 0x17
        /*009a*/ 	.short	(.L_37 - .L_36)
.L_36:
        /*009c*/ 	.word	0x00000000
        /*00a0*/ 	.short	0x0010
        /*00a2*/ 	.short	0x0054
        /*00a4*/ 	.byte	0x00, 0xf0, 0x11, 0x00


	//----- nvinfo : EIATTR_KPARAM_INFO
	.align		4
.L_37:
        /*00a8*/ 	.byte	0x04, 0x17
        /*00aa*/ 	.short	(.L_39 - .L_38)
.L_38:
        /*00ac*/ 	.word	0x00000000
        /*00b0*/ 	.short	0x000f
        /*00b2*/ 	.short	0x0050
        /*00b4*/ 	.byte	0x00, 0xf0, 0x11, 0x00


	//----- nvinfo : EIATTR_KPARAM_INFO
	.align		4
.L_39:
        /*00b8*/ 	.byte	0x04, 0x17
        /*00ba*/ 	.short	(.L_41 - .L_40)
.L_40:
        /*00bc*/ 	.word	0x00000000
        /*00c0*/ 	.short	0x000e
        /*00c2*/ 	.short	0x004c
        /*00c4*/ 	.byte	0x00, 0xf0, 0x11, 0x00


	//----- nvinfo : EIATTR_KPARAM_INFO
	.align		4
.L_41:
        /*00c8*/ 	.byte	0x04, 0x17
        /*00ca*/ 	.short	(.L_43 - .L_42)
.L_42:
        /*00cc*/ 	.word	0x00000000
        /*00d0*/ 	.short	0x000d
        /*00d2*/ 	.short	0x0048
        /*00d4*/ 	.byte	0x00, 0xf0, 0x11, 0x00


	//----- nvinfo : EIATTR_KPARAM_INFO
	.align		4
.L_43:
        /*00d8*/ 	.byte	0x04, 0x17
        /*00da*/ 	.short	(.L_45 - .L_44)
.L_44:
        /*00dc*/ 	.word	0x00000000
        /*00e0*/ 	.short	0x000c
        /*00e2*/ 	.short	0x0044
        /*00e4*/ 	.byte	0x00, 0xf0, 0x11, 0x00


	//----- nvinfo : EIATTR_KPARAM_INFO
	.align		4
.L_45:
        /*00e8*/ 	.byte	0x04, 0x17
        /*00ea*/ 	.short	(.L_47 - .L_46)
.L_46:
        /*00ec*/ 	.word	0x00000000
        /*00f0*/ 	.short	0x000b
        /*00f2*/ 	.short	0x0040
        /*00f4*/ 	.byte	0x00, 0xf0, 0x11, 0x00


	//----- nvinfo : EIATTR_KPARAM_INFO
	.align		4
.L_47:
        /*00f8*/ 	.byte	0x04, 0x17
        /*00fa*/ 	.short	(.L_49 - .L_48)
.L_48:
        /*00fc*/ 	.word	0x00000000
        /*0100*/ 	.short	0x000a
        /*0102*/ 	.short	0x003c
        /*0104*/ 	.byte	0x00, 0xf0, 0x11, 0x00


	//----- nvinfo : EIATTR_KPARAM_INFO
	.align		4
.L_49:
        /*0108*/ 	.byte	0x04, 0x17
        /*010a*/ 	.short	(.L_51 - .L_50)
.L_50:
        /*010c*/ 	.word	0x00000000
        /*0110*/ 	.short	0x0009
        /*0112*/ 	.short	0x0038
        /*0114*/ 	.byte	0x00, 0xf0, 0x11, 0x00


	//----- nvinfo : EIATTR_KPARAM_INFO
	.align		4
.L_51:
        /*0118*/ 	.byte	0x04, 0x17
        /*011a*/ 	.short	(.L_53 - .L_52)
.L_52:
        /*011c*/ 	.word	0x00000000
        /*0120*/ 	.short	0x0008
        /*0122*/ 	.short	0x0034
        /*0124*/ 	.byte	0x00, 0xf0, 0x11, 0x00


	//----- nvinfo : EIATTR_KPARAM_INFO
	.align		4
.L_53:
        /*0128*/ 	.byte	0x04, 0x17
        /*012a*/ 	.short	(.L_55 - .L_54)
.L_54:
        /*012c*/ 	.word	0x00000000
        /*0130*/ 	.short	0x0007
        /*0132*/ 	.short	0x0030
        /*0134*/ 	.byte	0x00, 0xf0, 0x11, 0x00


	//----- nvinfo : EIATTR_KPARAM_INFO
	.align		4
.L_55:
        /*0138*/ 	.byte	0x04, 0x17
        /*013a*/ 	.short	(.L_57 - .L_56)
.L_56:
        /*013c*/ 	.word	0x00000000
        /*0140*/ 	.short	0x0006
        /*0142*/ 	.short	0x002c
        /*0144*/ 	.byte	0x00, 0xf0, 0x11, 0x00


	//----- nvinfo : EIATTR_KPARAM_INFO
	.align		4
.L_57:
        /*0148*/ 	.byte	0x04, 0x17
        /*014a*/ 	.short	(.L_59 - .L_58)
.L_58:
        /*014c*/ 	.word	0x00000000
        /*0150*/ 	.short	0x0005
        /*0152*/ 	.short	0x0028
        /*0154*/ 	.byte	0x00, 0xf0, 0x11, 0x00


	//----- nvinfo : EIATTR_KPARAM_INFO
	.align		4
.L_59:
        /*0158*/ 	.byte	0x04, 0x17
        /*015a*/ 	.short	(.L_61 - .L_60)
.L_60:
        /*015c*/ 	.word	0x00000000
        /*0160*/ 	.short	0x0004
        /*0162*/ 	.short	0x0020
        /*0164*/ 	.byte	0x00, 0xf4, 0x21, 0x00


	//----- nvinfo : EIATTR_KPARAM_INFO
	.align		4
.L_61:
        /*0168*/ 	.byte	0x04, 0x17
        /*016a*/ 	.short	(.L_63 - .L_62)
.L_62:
        /*016c*/ 	.word	0x00000000
        /*0170*/ 	.short	0x0003
        /*0172*/ 	.short	0x0018
        /*0174*/ 	.byte	0x00, 0xf4, 0x21, 0x00


	//----- nvinfo : EIATTR_KPARAM_INFO
	.align		4
.L_63:
        /*0178*/ 	.byte	0x04, 0x17
        /*017a*/ 	.short	(.L_65 - .L_64)
.L_64:
        /*017c*/ 	.word	0x00000000
        /*0180*/ 	.short	0x0002
        /*0182*/ 	.short	0x0010
        /*0184*/ 	.byte	0x00, 0xf4, 0x21, 0x00


	//----- nvinfo : EIATTR_KPARAM_INFO
	.align		4
.L_65:
        /*0188*/ 	.byte	0x04, 0x17
        /*018a*/ 	.short	(.L_67 - .L_66)
.L_66:
        /*018c*/ 	.word	0x00000000
        /*0190*/ 	.short	0x0001
        /*0192*/ 	.short	0x0008
        /*0194*/ 	.byte	0x00, 0xf4, 0x21, 0x00


	//----- nvinfo : EIATTR_KPARAM_INFO
	.align		4
.L_67:
        /*0198*/ 	.byte	0x04, 0x17
        /*019a*/ 	.short	(.L_69 - .L_68)
.L_68:
        /*019c*/ 	.word	0x00000000
        /*01a0*/ 	.short	0x0000
        /*01a2*/ 	.short	0x0000
        /*01a4*/ 	.byte	0x00, 0xf4, 0x21, 0x00


	//----- nvinfo : EIATTR_AT_ENTRY_FRAGMENTS
	.align		4
.L_69:
        /*01a8*/ 	.byte	0x04, 0x4f
        /*01aa*/ 	.short	(.L_71 - .L_70)


	//   ....[0]....
.L_70:
        /*01ac*/ 	.word	0x00000004


	//----- nvinfo : EIATTR_RESERVED_SMEM_USED
	.align		4
.L_71:
        /*01b0*/ 	.byte	0x01, 0x41
	.zero		2


	//----- nvinfo : EIATTR_SPARSE_MMA_MASK
	.align		4
        /*01b4*/ 	.byte	0x03, 0x50
        /*01b6*/ 	.short	0x0000


	//----- nvinfo : EIATTR_TCGEN05_1CTA_USED
	.align		4
        /*01b8*/ 	.byte	0x01, 0x51
	.zero		2


	//----- nvinfo : EIATTR_MAXREG_COUNT
	.align		4
        /*01bc*/ 	.byte	0x03, 0x1b
        /*01be*/ 	.short	0x00ff


	//----- nvinfo : EIATTR_NUM_BARRIERS
	.align		4
        /*01c0*/ 	.byte	0x02, 0x4c
        /*01c2*/ 	.byte	0x01
	.zero		1


	//----- nvinfo : EIATTR_ANNOTATIONS
	.align		4
        /*01c4*/ 	.byte	0x04, 0x55
        /*01c6*/ 	.short	(.L_73 - .L_72)


	//   ....[0]....
.L_72:
        /*01c8*/ 	.word	0x00000001
        /*01cc*/ 	.byte	0x00, 0x32, 0x00, 0x00, 0x01, 0x00, 0x00, 0x00, 0xa0, 0x32, 0x00, 0x00, 0x01, 0x00, 0x00, 0x00
        /* <DEDUP_REMOVED lines=11> */
        /*028c*/ 	.byte	0x60, 0x88, 0x00, 0x00, 0x01, 0x00, 0x00, 0x00, 0x70, 0x88, 0x00, 0x00


	//----- nvinfo : EIATTR_INT_WARP_WIDE_INSTR_OFFSETS
	.align		4
.L_73:
        /*0298*/ 	.byte	0x04, 0x31
        /*029a*/ 	.short	(.L_75 - .L_74)


	//   ....[0]....
.L_74:
        /*029c*/ 	.word	0x00002890


	//   ....[1]....
        /*02a0*/ 	.word	0x000028a0


	//   ....[2]....
        /*02a4*/ 	.word	0x00003c50


	//   ....[3]....
        /*02a8*/ 	.word	0x00003cb0


	//   ....[4]....
        /*02ac*/ 	.word	0x00007130


	//   ....[5]....
        /*02b0*/ 	.word	0x0000e470


	//   ....[6]....
        /*02b4*/ 	.word	0x0000e4c0


	//----- nvinfo : EIATTR_COOP_GROUP_MASK_REGIDS
	.align		4
.L_75:
        /*02b8*/ 	.byte	0x04, 0x29
        /*02ba*/ 	.short	(.L_77 - .L_76)


	//   ....[0]....
.L_76:
        /*02bc*/ 	.word	0xffffffff


	//   ....[1]....
        /*02c0*/ 	.word	0xffffffff


	//   ....[2]....
        /*02c4*/ 	.word	0xffffffff


	//   ....[3]....
        /*02c8*/ 	.word	0xffffffff


	//----- nvinfo : EIATTR_COOP_GROUP_INSTR_OFFSETS
	.align		4
.L_77:
        /*02cc*/ 	.byte	0x04, 0x28
        /*02ce*/ 	.short	(.L_79 - .L_78)


	//   ....[0]....
.L_78:
        /*02d0*/ 	.word	0x00000070


	//   ....[1]....
        /*02d4*/ 	.word	0x00000330


	//   ....[2]....
        /*02d8*/ 	.word	0x0000e300


	//   ....[3]....
        /*02dc*/ 	.word	0x0000e570


	//----- nvinfo : EIATTR_VRC_CTA_INIT_COUNT
	.align		4
.L_79:
        /*02e0*/ 	.byte	0x02, 0x4a
        /*02e2*/ 	.byte	0x80
	.zero		1


	//----- nvinfo : EIATTR_MBARRIER_INSTR_OFFSETS
	.align		4
        /*02e4*/ 	.byte	0x04, 0x39
        /*02e6*/ 	.short	(.L_81 - .L_80)


	//   ....[0]....
.L_80:
        /*02e8*/ 	.word	0x000031b0
        /*02ec*/ 	.word	0x000000ff
        /*02f0*/ 	.word	0x00000000
        /*02f4*/ 	.short	0x0100
        /*02f6*/ 	.byte	0x0d
	.zero		1


	//   ....[1]....
        /*02f8*/ 	.word	0x00003c60
        /*02fc*/ 	.word	0x000000ff
        /*0300*/ 	.word	0x00008008
        /*0304*/ 	.short	0x0100
        /*0306*/ 	.byte	0x0a
	.zero		1


	//   ....[2]....
        /*0308*/ 	.word	0x00003f10
        /*030c*/ 	.word	0x000000ff
        /*0310*/ 	.word	0x00006000
        /*0314*/ 	.short	0x0100
        /*0316*/ 	.byte	0x0a
	.zero		1


	//   ....[3]....
        /*0318*/ 	.word	0x00004160
        /*031c*/ 	.word	0x000000ff
        /*0320*/ 	.word	0x00006000
        /*0324*/ 	.short	0x010a
        /*0326*/ 	.byte	0x0a
	.zero		1


	//   ....[4]....
        /*0328*/ 	.word	0x00004ad0
        /*032c*/ 	.word	0x000000ff
        /*0330*/ 	.word	0x00006000
        /*0334*/ 	.short	0x0108
        /*0336*/ 	.byte	0x0a
	.zero		1


	//   ....[5]....
        /*0338*/ 	.word	0x00007390
        /*033c*/ 	.word	0x000000ff
        /*0340*/ 	.word	0x00008010
        /*0344*/ 	.short	0x0100
        /*0346*/ 	.byte	0x0a
	.zero		1


	//   ....[6]....
        /*0348*/ 	.word	0x00007510
        /*034c*/ 	.word	0x000000ff
        /*0350*/ 	.word	0x00008010
        /*0354*/ 	.short	0x010a
        /*0356*/ 	.byte	0x0a
	.zero		1


	//   ....[7]....
        /*0358*/ 	.word	0x000075a0
        /*035c*/ 	.word	0x000000ff
        /*0360*/ 	.word	0x00008010
        /*0364*/ 	.short	0x0108
        /*0366*/ 	.byte	0x0a
	.zero		1


	//   ....[8]....
        /*0368*/ 	.word	0x000075c0
        /*036c*/ 	.word	0x000000ff
        /*0370*/ 	.word	0x00000000
        /*0374*/ 	.short	0x010a
        /*0376*/ 	.byte	0x0d
	.zero		1


	//   ....[9]....
        /*0378*/ 	.word	0x000095d0
        /*037c*/ 	.word	0x000000ff
        /*0380*/ 	.word	0x00000000
        /*0384*/ 	.short	0x010a
        /*0386*/ 	.byte	0x0d
	.zero		1


	//   ....[10]....
        /*0388*/ 	.word	0x00009720
        /*038c*/ 	.word	0x000000ff
        /*0390*/ 	.word	0x00008000
        /*0394*/ 	.short	0x0108
        /*0396*/ 	.byte	0x0a
	.zero		1


	//   ....[11]....
        /*0398*/ 	.word	0x000097d0
        /*039c*/ 	.word	0x000000ff
        /*03a0*/ 	.word	0x00008008
        /*03a4*/ 	.short	0x0108
        /*03a6*/ 	.byte	0x0a
	.zero		1


	//   ....[12]....
        /*03a8*/ 	.word	0x0000e590
        /*03ac*/ 	.word	0x000000ff
        /*03b0*/ 	.word	0x00006000
        /*03b4*/ 	.short	0x010a
        /*03b6*/ 	.byte	0x0a
	.zero		1


	//   ....[13]....
        /*03b8*/ 	.word	0x0000e5c0
        /*03bc*/ 	.word	0x000000ff
        /*03c0*/ 	.word	0x00008010
        /*03c4*/ 	.short	0x010a
        /*03c6*/ 	.byte	0x0a
	.zero		1


	//   ....[14]....
        /*03c8*/ 	.word	0x0000e5f0
        /*03cc*/ 	.word	0x000000ff
        /*03d0*/ 	.word	0x00000000
        /*03d4*/ 	.short	0x010a
        /*03d6*/ 	.byte	0x0d
	.zero		1


	//   ....[15]....
        /*03d8*/ 	.word	0x0000e620
        /*03dc*/ 	.word	0x000000ff
        /*03e0*/ 	.word	0x00000000
        /*03e4*/ 	.short	0x010a
        /*03e6*/ 	.byte	0x0d
	.zero		1


	//----- nvinfo : EIATTR_NUM_MBARRIERS
	.align		4
.L_81:
        /*03e8*/ 	.byte	0x03, 0x38
        /*03ea*/ 	.short	0xffff


	//----- nvinfo : EIATTR_EXIT_INSTR_OFFSETS
	.align		4
        /*03ec*/ 	.byte	0x04, 0x1c
        /*03ee*/ 	.short	(.L_83 - .L_82)


	//   ....[0]....
.L_82:
        /*03f0*/ 	.word	0x0000e580


	//----- nvinfo : EIATTR_REQNTID
	.align		4
.L_83:
        /*03f4*/ 	.byte	0x04, 0x10
        /*03f6*/ 	.short	(.L_85 - .L_84)
.L_84:
        /*03f8*/ 	.word	0x00000080
        /*03fc*/ 	.word	0x00000001
        /*0400*/ 	.word	0x00000001


	//----- nvinfo : EIATTR_CRS_STACK_SIZE
	.align		4
.L_85:
        /*0404*/ 	.byte	0x04, 0x1e
        /*0406*/ 	.short	(.L_87 - .L_86)
.L_86:
        /*0408*/ 	.word	0x00000000


	//----- nvinfo : EIATTR_CBANK_PARAM_SIZE
	.align		4
.L_87:
        /*040c*/ 	.byte	0x03, 0x19
        /*040e*/ 	.short	0x0088


	//----- nvinfo : EIATTR_PARAM_CBANK
	.align		4
        /*0410*/ 	.byte	0x04, 0x0a
        /*0412*/ 	.short	(.L_89 - .L_88)
	.align		4
.L_88:
        /*0414*/ 	.word	index@(.nv.constant0.attn_fwd)
        /*0418*/ 	.short	0x0380
        /*041a*/ 	.short	0x0088


	//----- nvinfo : EIATTR_SW_WAR
	.align		4
.L_89:
        /*041c*/ 	.byte	0x04, 0x36
        /*041e*/ 	.short	(.L_91 - .L_90)
.L_90:
        /*0420*/ 	.word	0x00000008
.L_91:


//--------------------- .nv.compat                --------------------------
	.section	.nv.compat,"",@"SHT_CUDA_COMPAT_INFO"
	.align	4
        /*0000*/ 	.byte	0x02, 0x02, 0x02, 0x00, 0x02, 0x05, 0x05, 0x00, 0x02, 0x03, 0x00, 0x00, 0x02, 0x06, 0x01, 0x00


//--------------------- .nv.callgraph             --------------------------
	.section	.nv.callgraph,"",@"SHT_CUDA_CALLGRAPH"
	.align	4
	.sectionentsize	8
	.align		4
        /*0000*/ 	.word	0x00000000
	.align		4
        /*0004*/ 	.word	0xffffffff
	.align		4
        /*0008*/ 	.word	0x00000000
	.align		4
        /*000c*/ 	.word	0xfffffffe
	.align		4
        /*0010*/ 	.word	0x00000000
	.align		4
        /*0014*/ 	.word	0xfffffffd
	.align		4
        /*0018*/ 	.word	0x00000000
	.align		4
        /*001c*/ 	.word	0xfffffffc


//--------------------- .nv.constant4             --------------------------
	.section	.nv.constant4,"a",@progbits
	.align	8
	.align		8
.nv.constant4:
        /*0000*/ 	.dword	_$_str


//--------------------- .text.attn_fwd            --------------------------
	.section	.text.attn_fwd,"ax",@progbits
	.align	128
        .global         attn_fwd
        .type           attn_fwd,@function
        .size           attn_fwd,(.L_x_27 - attn_fwd)
        .other          attn_fwd,@"STO_CUDA_ENTRY STV_DEFAULT"
attn_fwd:
.text.attn_fwd:
[----:B------:R-:W0:Y:S01]  /*0000*/  LDC R1, c[0x0][0x37c] ;  /* 0x0000df00ff017b82 */ /* 0x000e220000000800 */
[----:B------:R-:W1:Y:S01]  /*0010*/  S2R R0, SR_TID.X ;  /* 0x0000000000007919 */ /* 0x000e620000002100 */
[----:B0-----:R-:W-:Y:S02]  /*0020*/  IADD3 R1, PT, PT, R1, -0x48, RZ ;  /* 0xffffffb801017810 */ /* 0x001fe40007ffe0ff */
[----:B-1----:R-:W-:-:S13]  /*0030*/  ISETP.GE.U32.AND P0, PT, R0, 0x20, PT ;  /* 0x000000200000780c */ /* 0x002fda0003f06070 */
[----:B------:R-:W-:Y:S02]  /*0040*/  VOTEU.ANY UP0, P0 ;  /* 0x0000000000ff7886 */ /* 0x000fe40000000100 */
[----:B------:R-:W-:Y:S05]  /*0050*/  BRA.U UP0, `(.L_x_0) ;  /* 0x0000000100b87547 */ /* 0x000fea000b800000 */
[----:B------:R-:W0:Y:S01]  /*0060*/  S2UR UR6, SR_CgaCtaId ;  /* 0x00000000000679c3 */ /* 0x000e220000008800 */
[----:B------:R-:W-:Y:S01]  /*0070*/  NOP ;  /* 0x0000000000007918 */ /* 0x000fe20000000000 */
[----:B------:R-:W-:Y:S02]  /*0080*/  UMOV UR4, 0x40 ;  /* 0x0000004000047882 */ /* 0x000fe40000000000 */
[----:B0-----:R-:W-:-:S09]  /*0090*/  ULEA UR4, UR6, UR4, 0x18 ;  /* 0x0000000406047291 */ /* 0x001fd2000f8ec0ff */
[----:B------:R-:W0:Y:S01]  /*00a0*/  LDS.U8 R2, [UR4] ;  /* 0x00000004ff027984 */ /* 0x000e220008000000 */
[----:B------:R-:W-:Y:S02]  /*00b0*/  UMOV UR4, 0x400 ;  /* 0x0000040000047882 */ /* 0x000fe40000000000 */
[----:B------:R-:W-:Y:S01]  /*00c0*/  ULEA UR4, UR6, UR4, 0x18 ;  /* 0x0000000406047291 */ /* 0x000fe2000f8ec0ff */
[----:B0-----:R-:W-:-:S13]  /*00d0*/  ISETP.NE.AND P0, PT, R2, RZ, PT ;  /* 0x000000ff0200720c */ /* 0x001fda0003f05270 */
[----:B------:R-:W-:Y:S05]  /*00e0*/  @P0 BRA `(.L_x_1) ;  /* 0x00000000007c0947 */ /* 0x000fea0003800000 */
[----:B------:R-:W-:-:S13]  /*00f0*/  ELECT P0, URZ, PT ;  /* 0x0000000000ff782f */ /* 0x000fda0003800000 */
[----:B------:R-:W-:Y:S05]  /*0100*/  @!P0 BRA `(.L_x_2) ;  /* 0x0000000000848947 */ /* 0x000fea0003800000 */
[----:B------:R-:W-:Y:S01]  /*0110*/  UMOV UR5, 0x8 ;  /* 0x0000000800057882 */ /* 0x000fe20000000000 */
[----:B------:R-:W-:Y:S02]  /*0120*/  HFMA2 R3, -RZ, RZ, 0, 1.5199184417724609375e-05 ;  /* 0x000000ffff037431 */ /* 0x000fe400000001ff */
[----:B------:R-:W-:Y:S02]  /*0130*/  IMAD.MOV.U32 R5, RZ, RZ, 0x1 ;  /* 0x00000001ff057424 */ /* 0x000fe400078e00ff */
[----:B------:R-:W-:Y:S04]  /*0140*/  DEPBAR.LE SB0, 0x36 ;  /* 0x00008d800000791a */ /* 0x000fe80000000000 */
[----:B------:R-:W0:Y:S02]  /*0150*/  UTCATOMSWS.FIND_AND_SET.ALIGN UP1, UR5, UR5 ;  /* 0x00000005000575e3 */ /* 0x000e240008020800 */
[----:B0-----:R-:W-:-:S04]  /*0160*/  PLOP3.LUT P0, PT, PT, PT, UP1, 0x80, 0x8 ;  /* 0x000000000008781c */ /* 0x001fc80003f0f018 */
[----:B------:R-:W-:-:S04]  /*0170*/  SEL R2, RZ, 0xffffffff, !P0 ;  /* 0xffffffffff027807 */ /* 0x000fc80004000000 */
[----:B------:R-:W-:Y:S01]  /*0180*/  ISETP.NE.AND P0, PT, R2, RZ, PT ;  /* 0x000000ff0200720c */ /* 0x000fe20003f05270 */
[----:B------:R-:W-:-:S12]  /*0190*/  IMAD.U32 R2, RZ, RZ, UR5 ;  /* 0x00000005ff027e24 */ /* 0x000fd8000f8e00ff */
[----:B------:R-:W-:Y:S05]  /*01a0*/  @P0 BRA `(.L_x_3) ;  /* 0x0000000000240947 */ /* 0x000fea0003800000 */
.L_x_4:
[----:B------:R-:W-:Y:S05]  /*01b0*/  NANOSLEEP 0x64 ;  /* 0x000000640000795d */ /* 0x000fea0003800000 */
[----:B------:R-:W-:-:S05]  /*01c0*/  UMOV UR5, 0x8 ;  /* 0x0000000800057882 */ /* 0x000fca0000000000 */
[----:B------:R-:W-:Y:S04]  /*01d0*/  DEPBAR.LE SB0, 0x36 ;  /* 0x00008d800000791a */ /* 0x000fe80000000000 */
[----:B------:R-:W0:Y:S02]  /*01e0*/  UTCATOMSWS.FIND_AND_SET.ALIGN UP1, UR5, UR5 ;  /* 0x00000005000575e3 */ /* 0x000e240008020800 */
[----:B0-----:R-:W-:-:S04]  /*01f0*/  PLOP3.LUT P0, PT, PT, PT, UP1, 0x80, 0x8 ;  /* 0x000000000008781c */ /* 0x001fc80003f0f018 */
[----:B------:R-:W-:-:S04]  /*0200*/  SEL R2, RZ, 0xffffffff, !P0 ;  /* 0xffffffffff027807 */ /* 0x000fc80004000000 */
[----:B------:R-:W-:Y:S02]  /*0210*/  ISETP.NE.AND P0, PT, R2, RZ, PT ;  /* 0x000000ff0200720c */ /* 0x000fe40003f05270 */
[----:B------:R-:W-:-:S11]  /*0220*/  MOV R2, UR5 ;  /* 0x0000000500027c02 */ /* 0x000fd60008000f00 */
[----:B------:R-:W-:Y:S05]  /*0230*/  @!P0 BRA `(.L_x_4) ;  /* 0xfffffffc00dc8947 */ /* 0x000fea000383ffff */
.L_x_3:
[C---:B------:R-:W-:Y:S01]  /*0240*/  VIADD R4, R2.reuse, 0x10 ;  /* 0x0000001002047836 */ /* 0x040fe20000000000 */
[----:B------:R-:W-:Y:S01]  /*0250*/  UMOV UR5, 0x50 ;  /* 0x0000005000057882 */ /* 0x000fe20000000000 */
[----:B------:R-:W-:Y:S01]  /*0260*/  SHF.L.U32 R3, R3, R2, RZ ;  /* 0x0000000203037219 */ /* 0x000fe200000006ff */
[----:B------:R-:W-:Y:S01]  /*0270*/  ULEA UR5, UR6, UR5, 0x18 ;  /* 0x0000000506057291 */ /* 0x000fe2000f8ec0ff */
[----:B------:R-:W-:Y:S02]  /*0280*/  SHF.L.U32 R2, R2, 0x5, RZ ;  /* 0x0000000502027819 */ /* 0x000fe400000006ff */
[----:B------:R-:W-:-:S04]  /*0290*/  SHF.L.U32 R4, R5, R4, RZ ;  /* 0x0000000405047219 */ /* 0x000fc800000006ff */
[----:B------:R-:W-:-:S05]  /*02a0*/  LOP3.LUT R3, R4, R3, RZ, 0xfc, !PT ;  /* 0x0000000304037212 */ /* 0x000fca00078efcff */
[----:B------:R0:W-:Y:S04]  /*02b0*/  ATOMS.OR RZ, [UR5], R3 ;  /* 0x00000003ffff798c */ /* 0x0001e8000b000005 */
[----:B------:R0:W-:Y:S01]  /*02c0*/  STS [UR4], R2 ;  /* 0x00000002ff007988 */ /* 0x0001e20008000804 */
[----:B------:R-:W-:Y:S05]  /*02d0*/  BRA `(.L_x_2) ;  /* 0x0000000000107947 */ /* 0x000fea0003800000 */
.L_x_1:
[----:B------:R-:W-:-:S05]  /*02e0*/  IMAD.MOV.U32 R2, RZ, RZ, -0x1 ;  /* 0xffffffffff027424 */ /* 0x000fca00078e00ff */
[----:B------:R0:W-:Y:S02]  /*02f0*/  STS [UR4], R2 ;  /* 0x00000002ff007988 */ /* 0x0001e40008000804 */
[----:B0-----:R-:W-:-:S07]  /*0300*/  MOV R2, 0x320 ;  /* 0x0000032000027802 */ /* 0x001fce0000000f00 */
[----:B------:R-:W-:Y:S05]  /*0310*/  CALL.REL.NOINC `($__internal_1_$__cuda_sm10x_tcgen05_guardrail_trap_phase_invalid_during_alloc) ;  /* 0x000000e000d87944 */ /* 0x000fea0003c00000 */
.L_x_2:
[----:B------:R-:W-:Y:S05]  /*0320*/  WARPSYNC.ALL ;  /* 0x0000000000007948 */ /* 0x000fea0003800000 */
[----:B------:R-:W-:Y:S01]  /*0330*/  NOP ;  /* 0x0000000000007918 */ /* 0x000fe20000000000 */
.L_x_0:
[----:B------:R-:W1:Y:S01]  /*0340*/  S2UR UR6, SR_CgaCtaId ;  /* 0x00000000000679c3 */ /* 0x000e620000008800 */
[----:B0-----:R-:W0:Y:S01]  /*0350*/  S2R R2, SR_CTAID.X ;  /* 0x0000000000027919 */ /* 0x001e220000002500 */
[----:B------:R-:W-:Y:S01]  /*0360*/  UMOV UR10, 0x400 ;  /* 0x00000400000a7882 */ /* 0x000fe20000000000 */
[----:B------:R-:W2:Y:S01]  /*0370*/  LDCU.64 UR8, c[0x0][0x3b0] ;  /* 0x00007600ff0877ac */ /* 0x000ea20008000a00 */
[----:B------:R-:W-:Y:S01]  /*0380*/  LOP3.LUT R249, R0, 0x7f, RZ, 0xc0, !PT ;  /* 0x0000007f00f97812 */ /* 0x000fe200078ec0ff */
[----:B------:R-:W3:Y:S03]  /*0390*/  LDCU.64 UR4, c[0x0][0x3b0] ;  /* 0x00007600ff0477ac */ /* 0x000ee60008000a00 */
[----:B------:R-:W2:Y:S01]  /*03a0*/  S2UR UR7, SR_CTAID.Y ;  /* 0x00000000000779c3 */ /* 0x000ea20000002600 */
[----:B------:R-:W4:Y:S07]  /*03b0*/  LDCU.64 UR30, c[0x0][0x358] ;  /* 0x00006b00ff1e77ac */ /* 0x000f2e0008000a00 */
[----:B------:R-:W4:Y:S01]  /*03c0*/  LDC.64 R6, c[0x0][0x380] ;  /* 0x0000e000ff067b82 */ /* 0x000f220000000a00 */
[----:B-1----:R-:W-:-:S07]  /*03d0*/  ULEA UR10, UR6, UR10, 0x18 ;  /* 0x0000000a060a7291 */ /* 0x002fce000f8ec0ff */
[----:B------:R-:W-:Y:S08]  /*03e0*/  BAR.SYNC.DEFER_BLOCKING 0x0 ;  /* 0x0000000000007b1d */ /* 0x000ff00000010000 */
[----:B------:R-:W1:Y:S01]  /*03f0*/  LDC.64 R246, c[0x0][0x380] ;  /* 0x0000e000fff67b82 */ /* 0x000e620000000a00 */
[----:B--2---:R-:W-:Y:S01]  /*0400*/  UIMAD UR8, UR7, UR8, URZ ;  /* 0x00000008070872a4 */ /* 0x004fe2000f8e02ff */
[----:B0-----:R-:W-:Y:S01]  /*0410*/  LEA R250, R2, R249, 0x7 ;  /* 0x000000f902fa7211 */ /* 0x001fe200078e38ff */
[----:B---3--:R-:W-:-:S04]  /*0420*/  UIMAD UR4, UR7, UR4, URZ ;  /* 0x00000004070472a4 */ /* 0x008fc8000f8e02ff */
[C---:B------:R-:W-:Y:S01]  /*0430*/  IMAD R5, R250.reuse, UR9, RZ ;  /* 0x00000009fa057c24 */ /* 0x040fe2000f8e02ff */
[----:B------:R-:W0:Y:S01]  /*0440*/  LDC R44, c[0x0][0x3b8] ;  /* 0x0000ee00ff2c7b82 */ /* 0x000e220000000800 */
[----:B------:R-:W-:Y:S01]  /*0450*/  IMAD R3, R250, UR5, RZ ;  /* 0x00000005fa037c24 */ /* 0x000fe2000f8e02ff */
[----:B------:R-:W-:Y:S02]  /*0460*/  USHF.R.S32.HI UR9, URZ, 0x1f, UR8 ;  /* 0x0000001fff097899 */ /* 0x000fe40008011408 */
[----:B----4-:R-:W-:Y:S01]  /*0470*/  IADD3 R4, P3, P2, R5, UR8, R6 ;  /* 0x0000000805047c10 */ /* 0x010fe2000fa7e006 */
[----:B------:R-:W-:Y:S01]  /*0480*/  USHF.R.S32.HI UR5, URZ, 0x1f, UR4 ;  /* 0x0000001fff057899 */ /* 0x000fe20008011404 */
[----:B------:R-:W-:Y:S02]  /*0490*/  SHF.R.S32.HI R6, RZ, 0x1f, R5 ;  /* 0x0000001fff067819 */ /* 0x000fe40000011405 */
[----:B------:R-:W-:Y:S01]  /*04a0*/  SHF.R.S32.HI R2, RZ, 0x1f, R3 ;  /* 0x0000001fff027819 */ /* 0x000fe20000011403 */
[----:B------:R-:W2:Y:S01]  /*04b0*/  LDS R248, [UR10] ;  /* 0x0000000afff87984 */ /* 0x000ea20008000800 */
[----:B------:R-:W-:-:S02]  /*04c0*/  IADD3.X R5, PT, PT, R6, UR9, R7, P3, P2 ;  /* 0x0000000906057c10 */ /* 0x000fc40009fe4407 */
[----:B-1----:R-:W-:-:S04]  /*04d0*/  IADD3 R246, P0, P1, R3, UR4, R246 ;  /* 0x0000000403f67c10 */ /* 0x002fc8000f91e0f6 */
[----:B------:R-:W-:Y:S01]  /*04e0*/  IADD3.X R3, PT, PT, R2, UR5, R247, P0, P1 ;  /* 0x0000000502037c10 */ /* 0x000fe200087e24f7 */
[----:B------:R-:W-:Y:S01]  /*04f0*/  BAR.SYNC.DEFER_BLOCKING 0x0 ;  /* 0x0000000000007b1d */ /* 0x000fe20000010000 */
[C---:B0-----:R-:W-:Y:S02]  /*0500*/  IMAD R13, R44.reuse, 0x7a, RZ ;  /* 0x0000007a2c0d7824 */ /* 0x041fe400078e02ff */
[C---:B------:R-:W-:Y:S01]  /*0510*/  IMAD.SHL.U32 R7, R44.reuse, 0x8, RZ ;  /* 0x000000082c077824 */ /* 0x040fe200078e00ff */
[C---:B------:R-:W-:Y:S01]  /*0520*/  SHF.L.U32 R9, R44.reuse, 0x4, RZ ;  /* 0x000000042c097819 */ /* 0x040fe200000006ff */
[C---:B------:R-:W-:Y:S01]  /*0530*/  IMAD R11, R44.reuse, 0x18, RZ ;  /* 0x000000182c0b7824 */ /* 0x040fe200078e02ff */
[-C--:B------:R-:W-:Y:S01]  /*0540*/  IADD3 RZ, P6, PT, R13, R246.reuse, RZ ;  /* 0x000000f60dff7210 */ /* 0x080fe20007fde0ff */
[C---:B------:R-:W-:Y:S02]  /*0550*/  IMAD.SHL.U32 R15, R44.reuse, 0x20, RZ ;  /* 0x000000202c0f7824 */ /* 0x040fe400078e00ff */
[C---:B------:R-:W-:Y:S01]  /*0560*/  IMAD R17, R44.reuse, 0x28, RZ ;  /* 0x000000282c117824 */ /* 0x040fe200078e02ff */
[-C--:B------:R-:W-:Y:S01]  /*0570*/  IADD3 R6, P3, PT, R9, R246.reuse, RZ ;  /* 0x000000f609067210 */ /* 0x080fe20007f7e0ff */
[C---:B------:R-:W-:Y:S01]  /*0580*/  IMAD R19, R44.reuse, 0x30, RZ ;  /* 0x000000302c137824 */ /* 0x040fe200078e02ff */
[-C--:B------:R-:W-:Y:S01]  /*0590*/  IADD3 R8, P4, PT, R11, R246.reuse, RZ ;  /* 0x000000f60b087210 */ /* 0x080fe20007f9e0ff */
[C---:B------:R-:W-:Y:S01]  /*05a0*/  IMAD R21, R44.reuse, 0x38, RZ ;  /* 0x000000382c157824 */ /* 0x040fe200078e02ff */
[C---:B------:R-:W-:Y:S01]  /*05b0*/  SHF.L.U32 R23, R44.reuse, 0x6, RZ ;  /* 0x000000062c177819 */ /* 0x040fe200000006ff */
[C---:B------:R-:W-:Y:S01]  /*05c0*/  IMAD R25, R44.reuse, 0x48, RZ ;  /* 0x000000482c197824 */ /* 0x040fe200078e02ff */
[-C--:B------:R-:W-:Y:S01]  /*05d0*/  IADD3 R10, P5, PT, R15, R246.reuse, RZ ;  /* 0x000000f60f0a7210 */ /* 0x080fe20007fbe0ff */
[C---:B------:R-:W-:Y:S01]  /*05e0*/  IMAD R27, R44.reuse, 0x50, RZ ;  /* 0x000000502c1b7824 */ /* 0x040fe200078e02ff */
[----:B------:R-:W-:Y:S01]  /*05f0*/  LEA.HI.X.SX32 R13, R13, R3, 0x1, P6 ;  /* 0x000000030d0d7211 */ /* 0x000fe200030f0eff */
[C---:B------:R-:W-:Y:S01]  /*0600*/  IMAD R29, R44.reuse, 0x58, RZ ;  /* 0x000000582c1d7824 */ /* 0x040fe200078e02ff */
[C---:B------:R-:W-:Y:S01]  /*0610*/  SHF.L.U32 R129, R44.reuse, 0x2, RZ ;  /* 0x000000022c817819 */ /* 0x040fe200000006ff */
[C---:B------:R-:W-:Y:S01]  /*0620*/  IMAD R31, R44.reuse, 0x60, RZ ;  /* 0x000000602c1f7824 */ /* 0x040fe200078e02ff */
[----:B------:R0:W5:Y:S01]  /*0630*/  LDG.E.U8 R2, desc[UR30][R4.64] ;  /* 0x0000001e04027981 */ /* 0x000162000c1e1100 */
[----:B------:R-:W-:Y:S01]  /*0640*/  IADD3 R14, P6, PT, R17, R246, RZ ;  /* 0x000000f6110e7210 */ /* 0x000fe20007fde0ff */
[C---:B------:R-:W-:Y:S01]  /*0650*/  IMAD R33, R44.reuse, 0x68, RZ ;  /* 0x000000682c217824 */ /* 0x040fe200078e02ff */
[----:B------:R-:W1:Y:S01]  /*0660*/  LDCU.64 UR4, c[0x0][0x3b0] ;  /* 0x00007600ff0477ac */ /* 0x000e620008000a00 */
[----:B------:R-:W-:-:S02]  /*0670*/  IMAD R35, R44, 0x70, RZ ;  /* 0x000000702c237824 */ /* 0x000fc400078e02ff */
[C---:B------:R-:W-:Y:S02]  /*0680*/  IMAD R47, R44.reuse, 0x78, RZ ;  /* 0x000000782c2f7824 */ /* 0x040fe400078e02ff */
[C---:B------:R-:W-:Y:S01]  /*0690*/  IMAD R51, R44.reuse, 0x79, RZ ;  /* 0x000000792c337824 */ /* 0x040fe200078e02ff */
[-C--:B0-----:R-:W-:Y:S01]  /*06a0*/  IADD3 R4, P2, PT, R7, R246.reuse, RZ ;  /* 0x000000f607047210 */ /* 0x081fe20007f5e0ff */
[C---:B------:R-:W-:Y:S01]  /*06b0*/  IMAD R37, R44.reuse, 0x9, RZ ;  /* 0x000000092c257824 */ /* 0x040fe200078e02ff */
[-C--:B------:R-:W-:Y:S01]  /*06c0*/  IADD3 RZ, P0, PT, R47, R246.reuse, RZ ;  /* 0x000000f62fff7210 */ /* 0x080fe20007f1e0ff */
[C---:B------:R-:W-:Y:S01]  /*06d0*/  IMAD R39, R44.reuse, 0x11, RZ ;  /* 0x000000112c277824 */ /* 0x040fe200078e02ff */
[-C--:B------:R-:W-:Y:S01]  /*06e0*/  LEA.HI.X.SX32 R5, R7, R3.reuse, 0x1, P2 ;  /* 0x0000000307057211 */ /* 0x080fe200010f0eff */
[C---:B------:R-:W-:Y:S01]  /*06f0*/  IMAD R41, R44.reuse, 0x19, RZ ;  /* 0x000000192c297824 */ /* 0x040fe200078e02ff */
[-C--:B------:R-:W-:Y:S01]  /*0700*/  IADD3 R16, P2, PT, R19, R246.reuse, RZ ;  /* 0x000000f613107210 */ /* 0x080fe20007f5e0ff */
        /* <DEDUP_REMOVED lines=22> */
[C---:B------:R-:W-:Y:S01]  /*0870*/  IMAD.SHL.U32 R69, R44.reuse, 0x2, RZ ;  /* 0x000000022c457824 */ /* 0x040fe200078e00ff */
        /* <DEDUP_REMOVED lines=8> */
[----:B------:R-:W-:Y:S01]  /*0900*/  IADD3 R32, P5, PT, R35, R246, RZ ;  /* 0x000000f623207210 */ /* 0x000fe20007fbe0ff */
[C---:B------:R-:W-:Y:S01]  /*0910*/  IMAD R79, R44.reuse, 0x2a, RZ ;  /* 0x0000002a2c4f7824 */ /* 0x040fe200078e02ff */
[-C--:B------:R-:W-:Y:S01]  /*0920*/  LEA.HI.X.SX32 R25, R27, R3.reuse, 0x1, P6 ;  /* 0x000000031b197211 */ /* 0x080fe200030f0eff */
[----:B------:R-:W-:Y:S01]  /*0930*/  IMAD R81, R44, 0x32, RZ ;  /* 0x000000322c517824 */ /* 0x000fe200078e02ff */
[----:B------:R-:W-:Y:S01]  /*0940*/  IADD3 R34, P6, PT, R246, R44, RZ ;  /* 0x0000002cf6227210 */ /* 0x000fe20007fde0ff */
[C---:B------:R-:W-:Y:S01]  /*0950*/  IMAD R83, R44.reuse, 0x3a, RZ ;  /* 0x0000003a2c537824 */ /* 0x040fe200078e02ff */
[-C--:B------:R-:W-:Y:S01]  /*0960*/  LEA.HI.X.SX32 R27, R29, R3.reuse, 0x1, P2 ;  /* 0x000000031d1b7211 */ /* 0x080fe200010f0eff */
[C---:B------:R-:W-:Y:S01]  /*0970*/  IMAD R85, R44.reuse, 0x42, RZ ;  /* 0x000000422c557824 */ /* 0x040fe200078e02ff */
[-C--:B------:R-:W-:Y:S01]  /*0980*/  LEA.HI.X.SX32 R29, R31, R3.reuse, 0x1, P3 ;  /* 0x000000031f1d7211 */ /* 0x080fe200018f0eff */
[C---:B------:R-:W-:Y:S01]  /*0990*/  IMAD R87, R44.reuse, 0x4a, RZ ;  /* 0x0000004a2c577824 */ /* 0x040fe200078e02ff */
[-C--:B------:R-:W-:Y:S01]  /*09a0*/  LEA.HI.X.SX32 R31, R33, R3.reuse, 0x1, P4 ;  /* 0x00000003211f7211 */ /* 0x080fe200020f0eff */
[C---:B------:R-:W-:Y:S01]  /*09b0*/  IMAD R89, R44.reuse, 0x52, RZ ;  /* 0x000000522c597824 */ /* 0x040fe200078e02ff */
[-C--:B------:R-:W-:Y:S01]  /*09c0*/  LEA.HI.X.SX32 R33, R35, R3.reuse, 0x1, P5 ;  /* 0x0000000323217211 */ /* 0x080fe200028f0eff */
[C---:B------:R-:W-:Y:S01]  /*09d0*/  IMAD R91, R44.reuse, 0x5a, RZ ;  /* 0x0000005a2c5b7824 */ /* 0x040fe200078e02ff */
[CC--:B------:R-:W-:Y:S01]  /*09e0*/  LEA.HI.X.SX32 R35, R44.reuse, R3.reuse, 0x1, P6 ;  /* 0x000000032c237211 */ /* 0x0c0fe200030f0eff */
[C---:B------:R-:W-:Y:S01]  /*09f0*/  IMAD R93, R44.reuse, 0x62, RZ ;  /* 0x000000622c5d7824 */ /* 0x040fe200078e02ff */
[-C--:B------:R-:W-:Y:S01]  /*0a00*/  IADD3 RZ, P1, PT, R51, R246.reuse, RZ ;  /* 0x000000f633ff7210 */ /* 0x080fe20007f3e0ff */
[C---:B------:R-:W-:Y:S01]  /*0a10*/  IMAD R95, R44.reuse, 0x6a, RZ ;  /* 0x0000006a2c5f7824 */ /* 0x040fe200078e02ff */
[-C--:B------:R-:W-:Y:S01]  /*0a20*/  IADD3 R36, P2, PT, R37, R246.reuse, RZ ;  /* 0x000000f625247210 */ /* 0x080fe20007f5e0ff */
[C---:B------:R-:W-:Y:S01]  /*0a30*/  IMAD R97, R44.reuse, 0x72, RZ ;  /* 0x000000722c617824 */ /* 0x040fe200078e02ff */
[-C--:B------:R-:W-:Y:S01]  /*0a40*/  IADD3 R38, P3, PT, R39, R246.reuse, RZ ;  /* 0x000000f627267210 */ /* 0x080fe20007f7e0ff */
[C---:B------:R-:W-:Y:S01]  /*0a50*/  IMAD R99, R44.reuse, 0x3, RZ ;  /* 0x000000032c637824 */ /* 0x040fe200078e02ff */
[-C--:B------:R-:W-:Y:S01]  /*0a60*/  IADD3 R40, P4, PT, R41, R246.reuse, RZ ;  /* 0x000000f629287210 */ /* 0x080fe20007f9e0ff */
        /* <DEDUP_REMOVED lines=135> */
[----:B------:R-:W-:Y:S01]  /*12e0*/  LEA.HI.X.SX32 R117, R117, R3, 0x1, P5 ;  /* 0x0000000375757211 */ /* 0x000fe200028f0eff */
        /* <DEDUP_REMOVED lines=8> */
[----:B------:R-:W-:Y:S01]  /*1370*/  IMAD R46, R44, 0x77, RZ ;  /* 0x000000772c2e7824 */ /* 0x000fe200078e02ff */
[-C--:B------:R-:W-:Y:S01]  /*1380*/  IADD3 R44, P6, PT, R45, R246.reuse, RZ ;  /* 0x000000f62d2c7210 */ /* 0x080fe20007fde0ff */
[----:B------:R0:W5:Y:S01]  /*1390*/  LDG.E.U8 R18, desc[UR30][R18.64] ;  /* 0x0000001e12127981 */ /* 0x000162000c1e1100 */
[----:B------:R-:W-:-:S02]  /*13a0*/  IADD3 R130, P5, PT, R131, R246, RZ ;  /* 0x000000f683827210 */ /* 0x000fc40007fbe0ff */
[-C--:B------:R-:W-:Y:S01]  /*13b0*/  LEA.HI.X.SX32 R45, R45, R3.reuse, 0x1, P6 ;  /* 0x000000032d2d7211 */ /* 0x080fe200030f0eff */
[----:B-1----:R-:W-:Y:S01]  /*13c0*/  UIMAD UR4, UR7, UR4, URZ ;  /* 0x00000004070472a4 */ /* 0x002fe2000f8e02ff */
[-C--:B------:R-:W-:Y:S01]  /*13d0*/  IADD3 R62, P6, PT, R63, R246.reuse, RZ ;  /* 0x000000f63f3e7210 */ /* 0x080fe20007fde0ff */
[----:B------:R-:W5:Y:S01]  /*13e0*/  LDG.E.U8 R26, desc[UR30][R26.64] ;  /* 0x0000001e1a1a7981 */ /* 0x000f62000c1e1100 */
[-C--:B------:R-:W-:Y:S02]  /*13f0*/  LEA.HI.X.SX32 R121, R121, R3.reuse, 0x1, P0 ;  /* 0x0000000379797211 */ /* 0x080fe400000f0eff */
[-C--:B------:R-:W-:Y:S01]  /*1400*/  LEA.HI.X.SX32 R63, R63, R3.reuse, 0x1, P6 ;  /* 0x000000033f3f7211 */ /* 0x080fe200030f0eff */
[----:B------:R-:W5:Y:S01]  /*1410*/  LDG.E.U8 R28, desc[UR30][R28.64] ;  /* 0x0000001e1c1c7981 */ /* 0x000f62000c1e1100 */
[-C--:B------:R-:W-:Y:S02]  /*1420*/  IADD3 R76, P6, PT, R77, R246.reuse, RZ ;  /* 0x000000f64d4c7210 */ /* 0x080fe40007fde0ff */
[----:B------:R-:W-:Y:S01]  /*1430*/  IADD3 R134, P0, PT, R135, R246, RZ ;  /* 0x000000f687867210 */ /* 0x000fe20007f1e0ff */
[----:B------:R-:W5:Y:S01]  /*1440*/  LDG.E.U8 R30, desc[UR30][R30.64] ;  /* 0x0000001e1e1e7981 */ /* 0x000f62000c1e1100 */
[----:B------:R-:W-:-:S02]  /*1450*/  LEA.HI.X.SX32 R77, R77, R3, 0x1, P6 ;  /* 0x000000034d4d7211 */ /* 0x000fc400030f0eff */
[-C--:B------:R-:W-:Y:S01]  /*1460*/  IADD3 R90, P6, PT, R91, R246.reuse, RZ ;  /* 0x000000f65b5a7210 */ /* 0x080fe20007fde0ff */
[----:B------:R-:W5:Y:S01]  /*1470*/  LDG.E.U8 R32, desc[UR30][R32.64] ;  /* 0x0000001e20207981 */ /* 0x000f62000c1e1100 */
[-C--:B------:R-:W-:Y:S02]  /*1480*/  LEA.HI.X.SX32 R123, R123, R3.reuse, 0x1, P1 ;  /* 0x000000037b7b7211 */ /* 0x080fe400008f0eff */
[-C--:B------:R-:W-:Y:S01]  /*1490*/  LEA.HI.X.SX32 R91, R91, R3.reuse, 0x1, P6 ;  /* 0x000000035b5b7211 */ /* 0x080fe200030f0eff */
[----:B------:R-:W5:Y:S01]  /*14a0*/  LDG.E.U8 R16, desc[UR30][R16.64] ;  /* 0x0000001e10107981 */ /* 0x000f62000c1e1100 */
[----:B------:R-:W-:Y:S02]  /*14b0*/  IADD3 R104, P6, PT, R105, R246, RZ ;  /* 0x000000f669687210 */ /* 0x000fe40007fde0ff */
[-C--:B------:R-:W-:Y:S01]  /*14c0*/  LEA.HI.X.SX32 R125, R125, R3.reuse, 0x1, P2 ;  /* 0x000000037d7d7211 */ /* 0x080fe200010f0eff */
        /* <DEDUP_REMOVED lines=9> */
[----:B0-----:R-:W-:Y:S01]  /*1560*/  IMAD R19, R250, UR5, RZ ;  /* 0x00000005fa137c24 */ /* 0x001fe2000f8e02ff */
[-C--:B------:R-:W-:Y:S01]  /*1570*/  LEA.HI.X.SX32 R131, R131, R3.reuse, 0x1, P5 ;  /* 0x0000000383837211 */ /* 0x080fe200028f0eff */
[----:B------:R-:W5:Y:S01]  /*1580*/  LDG.E.U8 R10, desc[UR30][R10.64] ;  /* 0x0000001e0a0a7981 */ /* 0x000f62000c1e1100 */
[----:B------:R-:W-:-:S02]  /*1590*/  LEA.HI.X.SX32 R133, R133, R3, 0x1, P6 ;  /* 0x0000000385857211 */ /* 0x000fc400030f0eff */
[-C--:B------:R-:W-:Y:S01]  /*15a0*/  IADD3 R136, P1, PT, R137, R246.reuse, RZ ;  /* 0x000000f689887210 */ /* 0x080fe20007f3e0ff */
[----:B------:R-:W5:Y:S01]  /*15b0*/  LDG.E.U8 R14, desc[UR30][R14.64] ;  /* 0x0000001e0e0e7981 */ /* 0x000f62000c1e1100 */
[-C--:B------:R-:W-:Y:S02]  /*15c0*/  IADD3 R138, P2, PT, R139, R246.reuse, RZ ;  /* 0x000000f68b8a7210 */ /* 0x080fe40007f5e0ff */
[-C--:B------:R-:W-:Y:S01]  /*15d0*/  IADD3 R140, P3, PT, R141, R246.reuse, RZ ;  /* 0x000000f68d8c7210 */ /* 0x080fe20007f7e0ff */
[----:B------:R-:W5:Y:S01]  /*15e0*/  LDG.E.U8 R22, desc[UR30][R22.64] ;  /* 0x0000001e16167981 */ /* 0x000f62000c1e1100 */
[-C--:B------:R-:W-:Y:S02]  /*15f0*/  IADD3 R142, P4, PT, R143, R246.reuse, RZ ;  /* 0x000000f68f8e7210 */ /* 0x080fe40007f9e0ff */
[-C--:B------:R-:W-:Y:S01]  /*1600*/  IADD3 R144, P5, PT, R145, R246.reuse, RZ ;  /* 0x000000f691907210 */ /* 0x080fe20007fbe0ff */
[----:B------:R-:W5:Y:S01]  /*1610*/  LDG.E.U8 R24, desc[UR30][R24.64] ;  /* 0x0000001e18187981 */ /* 0x000f62000c1e1100 */
[----:B------:R-:W-:-:S02]  /*1620*/  IADD3 R146, P6, PT, R147, R246, RZ ;  /* 0x000000f693927210 */ /* 0x000fc40007fde0ff */
[-C--:B------:R-:W-:Y:S01]  /*1630*/  LEA.HI.X.SX32 R135, R135, R3.reuse, 0x1, P0 ;  /* 0x0000000387877211 */ /* 0x080fe200000f0eff */
[----:B------:R-:W-:Y:S01]  /*1640*/  USHF.R.S32.HI UR5, URZ, 0x1f, UR4 ;  /* 0x0000001fff057899 */ /* 0x000fe20008011404 */
[----:B------:R-:W-:Y:S01]  /*1650*/  IADD3 R148, P0, PT, R149, R246, RZ ;  /* 0x000000f695947210 */ /* 0x000fe20007f1e0ff */
[----:B------:R-:W5:Y:S01]  /*1660*/  LDG.E.U8 R34, desc[UR30][R34.64] ;  /* 0x0000001e22227981 */ /* 0x000f62000c1e1100 */
[-C--:B------:R-:W-:Y:S02]  /*1670*/  LEA.HI.X.SX32 R137, R137, R3.reuse, 0x1, P1 ;  /* 0x0000000389897211 */ /* 0x080fe400008f0eff */
[-C--:B------:R-:W-:Y:S01]  /*1680*/  LEA.HI.X.SX32 R139, R139, R3.reuse, 0x1, P2 ;  /* 0x000000038b8b7211 */ /* 0x080fe200010f0eff */
[----:B------:R-:W5:Y:S01]  /*1690*/  LDG.E.U8 R36, desc[UR30][R36.64] ;  /* 0x0000001e24247981 */ /* 0x000f62000c1e1100 */
[-C--:B------:R-:W-:Y:S02]  /*16a0*/  LEA.HI.X.SX32 R141, R141, R3.reuse, 0x1, P3 ;  /* 0x000000038d8d7211 */ /* 0x080fe400018f0eff */
[-C--:B------:R-:W-:Y:S01]  /*16b0*/  LEA.HI.X.SX32 R143, R143, R3.reuse, 0x1, P4 ;  /* 0x000000038f8f7211 */ /* 0x080fe200020f0eff */
[----:B------:R-:W5:Y:S01]  /*16c0*/  LDG.E.U8 R38, desc[UR30][R38.64] ;  /* 0x0000001e26267981 */ /* 0x000f62000c1e1100 */
[----:B------:R-:W-:-:S02]  /*16d0*/  LEA.HI.X.SX32 R145, R145, R3, 0x1, P5 ;  /* 0x0000000391917211 */ /* 0x000fc400028f0eff */
[----:B------:R-:W-:Y:S01]  /*16e0*/  LEA.HI.X.SX32 R147, R147, R3, 0x1, P6 ;  /* 0x0000000393937211 */ /* 0x000fe200030f0eff */
        /* <DEDUP_REMOVED lines=8> */
[-C--:B------:R-:W-:Y:S01]  /*1770*/  IADD3 R160, P6, PT, R161, R246.reuse, RZ ;  /* 0x000000f6a1a07210 */ /* 0x080fe20007fde0ff */
[----:B------:R-:W5:Y:S01]  /*1780*/  LDG.E.U8 R42, desc[UR30][R42.64] ;  /* 0x0000001e2a2a7981 */ /* 0x000f62000c1e1100 */
[-C--:B------:R-:W-:Y:S02]  /*1790*/  LEA.HI.X.SX32 R149, R149, R3.reuse, 0x1, P0 ;  /* 0x0000000395957211 */ /* 0x080fe400000f0eff */
[----:B------:R-:W-:Y:S01]  /*17a0*/  IADD3 R162, P0, PT, R163, R246, RZ ;  /* 0x000000f6a3a27210 */ /* 0x000fe20007f1e0ff */
[----:B------:R-:W5:Y:S01]  /*17b0*/  LDG.E.U8 R44, desc[UR30][R44.64] ;  /* 0x0000001e2c2c7981 */ /* 0x000f62000c1e1100 */
[-C--:B------:R-:W-:Y:S02]  /*17c0*/  LEA.HI.X.SX32 R151, R151, R3.reuse, 0x1, P1 ;  /* 0x0000000397977211 */ /* 0x080fe400008f0eff */
[-C--:B------:R-:W-:Y:S01]  /*17d0*/  LEA.HI.X.SX32 R153, R153, R3.reuse, 0x1, P2 ;  /* 0x0000000399997211 */ /* 0x080fe200010f0eff */
[----:B------:R-:W5:Y:S01]  /*17e0*/  LDG.E.U8 R11, desc[UR30][R148.64] ;  /* 0x0000001e940b7981 */ /* 0x000f62000c1e1100 */
[----:B------:R-:W-:-:S02]  /*17f0*/  LEA.HI.X.SX32 R155, R155, R3, 0x1, P3 ;  /* 0x000000039b9b7211 */ /* 0x000fc400018f0eff */
[-C--:B------:R-:W-:Y:S01]  /*1800*/  LEA.HI.X.SX32 R157, R157, R3.reuse, 0x1, P4 ;  /* 0x000000039d9d7211 */ /* 0x080fe200020f0eff */
[----:B------:R-:W5:Y:S01]  /*1810*/  LDG.E.U8 R17, desc[UR30][R152.64] ;  /* 0x0000001e98117981 */ /* 0x000f62000c1e1100 */
[-C--:B------:R-:W-:Y:S02]  /*1820*/  LEA.HI.X.SX32 R159, R159, R3.reuse, 0x1, P5 ;  /* 0x000000039f9f7211 */ /* 0x080fe400028f0eff */
[----:B------:R-:W-:Y:S01]  /*1830*/  LEA.HI.X.SX32 R161, R161, R3, 0x1, P6 ;  /* 0x00000003a1a17211 */ /* 0x000fe200030f0eff */
[----:B------:R-:W5:Y:S01]  /*1840*/  LDG.E.U8 R15, desc[UR30][R150.64] ;  /* 0x0000001e960f7981 */ /* 0x000f62000c1e1100 */
[-C--:B------:R-:W-:Y:S02]  /*1850*/  IADD3 R164, P1, PT, R165, R246.reuse, RZ ;  /* 0x000000f6a5a47210 */ /* 0x080fe40007f3e0ff */
[-C--:B------:R-:W-:Y:S01]  /*1860*/  IADD3 R166, P2, PT, R167, R246.reuse, RZ ;  /* 0x000000f6a7a67210 */ /* 0x080fe20007f5e0ff */
[----:B------:R-:W5:Y:S01]  /*1870*/  LDG.E.U8 R48, desc[UR30][R48.64] ;  /* 0x0000001e30307981 */ /* 0x000f62000c1e1100 */
[----:B------:R-:W-:-:S02]  /*1880*/  IADD3 R168, P3, PT, R169, R246, RZ ;  /* 0x000000f6a9a87210 */ /* 0x000fc40007f7e0ff */
[-C--:B------:R-:W-:Y:S01]  /*1890*/  IADD3 R170, P4, PT, R171, R246.reuse, RZ ;  /* 0x000000f6abaa7210 */ /* 0x080fe20007f9e0ff */
[----:B------:R-:W5:Y:S01]  /*18a0*/  LDG.E.U8 R54, desc[UR30][R54.64] ;  /* 0x0000001e36367981 */ /* 0x000f62000c1e1100 */
[-C--:B------:R-:W-:Y:S02]  /*18b0*/  IADD3 R172, P5, PT, R173, R246.reuse, RZ ;  /* 0x000000f6adac7210 */ /* 0x080fe40007fbe0ff */
[-C--:B------:R-:W-:Y:S01]  /*18c0*/  IADD3 R174, P6, PT, R175, R246.reuse, RZ ;  /* 0x000000f6afae7210 */ /* 0x080fe20007fde0ff */
[----:B------:R-:W5:Y:S01]  /*18d0*/  LDG.E.U8 R56, desc[UR30][R56.64] ;  /* 0x0000001e38387981 */ /* 0x000f62000c1e1100 */
[-C--:B------:R-:W-:Y:S02]  /*18e0*/  LEA.HI.X.SX32 R163, R163, R3.reuse, 0x1, P0 ;  /* 0x00000003a3a37211 */ /* 0x080fe400000f0eff */
[----:B------:R-:W-:Y:S01]  /*18f0*/  IADD3 R176, P0, PT, R177, R246, RZ ;  /* 0x000000f6b1b07210 */ /* 0x000fe20007f1e0ff */
[----:B------:R-:W5:Y:S01]  /*1900*/  LDG.E.U8 R58, desc[UR30][R58.64] ;  /* 0x0000001e3a3a7981 */ /* 0x000f62000c1e1100 */
[----:B------:R-:W-:-:S02]  /*1910*/  LEA.HI.X.SX32 R165, R165, R3, 0x1, P1 ;  /* 0x00000003a5a57211 */ /* 0x000fc400008f0eff */
[-C--:B------:R-:W-:Y:S01]  /*1920*/  LEA.HI.X.SX32 R167, R167, R3.reuse, 0x1, P2 ;  /* 0x00000003a7a77211 */ /* 0x080fe200010f0eff */
[----:B------:R-:W5:Y:S01]  /*1930*/  LDG.E.U8 R60, desc[UR30][R60.64] ;  /* 0x0000001e3c3c7981 */ /* 0x000f62000c1e1100 */
[-C--:B------:R-:W-:Y:S02]  /*1940*/  LEA.HI.X.SX32 R169, R169, R3.reuse, 0x1, P3 ;  /* 0x00000003a9a97211 */ /* 0x080fe400018f0eff */
[-C--:B------:R-:W-:Y:S01]  /*1950*/  LEA.HI.X.SX32 R171, R171, R3.reuse, 0x1, P4 ;  /* 0x00000003abab7211 */ /* 0x080fe200020f0eff */
[----:B------:R-:W5:Y:S01]  /*1960*/  LDG.E.U8 R62, desc[UR30][R62.64] ;  /* 0x0000001e3e3e7981 */ /* 0x000f62000c1e1100 */
[-C--:B------:R-:W-:Y:S02]  /*1970*/  LEA.HI.X.SX32 R173, R173, R3.reuse, 0x1, P5 ;  /* 0x00000003adad7211 */ /* 0x080fe400028f0eff */
[----:B------:R-:W-:Y:S01]  /*1980*/  LEA.HI.X.SX32 R175, R175, R3, 0x1, P6 ;  /* 0x00000003afaf7211 */ /* 0x000fe200030f0eff */
[----:B------:R-:W5:Y:S01]  /*1990*/  LDG.E.U8 R64, desc[UR30][R64.64] ;  /* 0x0000001e40407981 */ /* 0x000f62000c1e1100 */
[----:B------:R-:W-:-:S02]  /*19a0*/  IADD3 R178, P1, PT, R179, R246, RZ ;  /* 0x000000f6b3b27210 */ /* 0x000fc40007f3e0ff */
[-C--:B------:R-:W-:Y:S01]  /*19b0*/  IADD3 R180, P2, PT, R181, R246.reuse, RZ ;  /* 0x000000f6b5b47210 */ /* 0x080fe20007f5e0ff */
[----:B------:R-:W5:Y:S01]  /*19c0*/  LDG.E.U8 R66, desc[UR30][R66.64] ;  /* 0x0000001e42427981 */ /* 0x000f62000c1e1100 */
[-C--:B------:R-:W-:Y:S02]  /*19d0*/  IADD3 R182, P3, PT, R183, R246.reuse, RZ ;  /* 0x000000f6b7b67210 */ /* 0x080fe40007f7e0ff */
[-C--:B------:R-:W-:Y:S01]  /*19e0*/  IADD3 R184, P4, PT, R185, R246.reuse, RZ ;  /* 0x000000f6b9b87210 */ /* 0x080fe20007f9e0ff */
[----:B------:R-:W5:Y:S01]  /*19f0*/  LDG.E.U8 R68, desc[UR30][R68.64] ;  /* 0x0000001e44447981 */ /* 0x000f62000c1e1100 */
[-C--:B------:R-:W-:Y:S02]  /*1a00*/  IADD3 R186, P5, PT, R187, R246.reuse, RZ ;  /* 0x000000f6bbba7210 */ /* 0x080fe40007fbe0ff */
[----:B------:R-:W-:Y:S01]  /*1a10*/  IADD3 R188, P6, PT, R189, R246, RZ ;  /* 0x000000f6bdbc7210 */ /* 0x000fe20007fde0ff */
[----:B------:R-:W5:Y:S01]  /*1a20*/  LDG.E.U8 R70, desc[UR30][R70.64] ;  /* 0x0000001e46467981 */ /* 0x000f62000c1e1100 */
[----:B------:R-:W-:-:S02]  /*1a30*/  LEA.HI.X.SX32 R177, R177, R3, 0x1, P0 ;  /* 0x00000003b1b17211 */ /* 0x000fc400000f0eff */
        /* <DEDUP_REMOVED lines=93> */
[-C--:B------:R-:W-:Y:S01]  /*2010*/  LEA.HI.X.SX32 R245, R12, R3.reuse, 0x1, P6 ;  /* 0x000000030cf57211 */ /* 0x080fe200030f0eff */
[----:B------:R-:W5:Y:S01]  /*2020*/  LDG.E.U8 R138, desc[UR30][R138.64] ;  /* 0x0000001e8a8a7981 */ /* 0x000f62000c1e1100 */
[----:B------:R-:W-:Y:S01]  /*2030*/  LEA.HI.X.SX32 R247, R46, R3, 0x1, P0 ;  /* 0x000000032ef77211 */ /* 0x000fe200000f0eff */
[----:B------:R-:W0:Y:S02]  /*2040*/  LDC R12, c[0x0][0x3b8] ;  /* 0x0000ee00ff0c7b82 */ /* 0x000e240000000800 */
[----:B------:R1:W5:Y:S01]  /*2050*/  LDG.E.U8 R3, desc[UR30][R126.64] ;  /* 0x0000001e7e037981 */ /* 0x000362000c1e1100 */
[----:B------:R-:W-:-:S03]  /*2060*/  SHF.R.S32.HI R46, RZ, 0x1f, R19 ;  /* 0x0000001fff2e7819 */ /* 0x000fc60000011413 */
[----:B------:R-:W5:Y:S04]  /*2070*/  LDG.E.U8 R140, desc[UR30][R140.64] ;  /* 0x0000001e8c8c7981 */ /* 0x000f68000c1e1100 */
[----:B------:R-:W5:Y:S01]  /*2080*/  LDG.E.U8 R142, desc[UR30][R142.64] ;  /* 0x0000001e8e8e7981 */ /* 0x000f62000c1e1100 */
[----:B-1----:R-:W1:Y:S03]  /*2090*/  LDC.64 R126, c[0x0][0x380] ;  /* 0x0000e000ff7e7b82 */ /* 0x002e660000000a00 */
[----:B------:R-:W5:Y:S04]  /*20a0*/  LDG.E.U8 R154, desc[UR30][R154.64] ;  /* 0x0000001e9a9a7981 */ /* 0x000f68000c1e1100 */
[----:B------:R-:W5:Y:S04]  /*20b0*/  LDG.E.U8 R156, desc[UR30][R156.64] ;  /* 0x0000001e9c9c7981 */ /* 0x000f68000c1e1100 */
[----:B------:R-:W5:Y:S01]  /*20c0*/  LDG.E.U8 R158, desc[UR30][R158.64] ;  /* 0x0000001e9e9e7981 */ /* 0x000f62000c1e1100 */
[----:B0-----:R-:W-:-:S02]  /*20d0*/  IMAD R27, R12, 0x7c, RZ ;  /* 0x0000007c0c1b7824 */ /* 0x001fc400078e02ff */
[C---:B------:R-:W-:Y:S01]  /*20e0*/  IMAD R29, R12.reuse, 0x7d, RZ ;  /* 0x0000007d0c1d7824 */ /* 0x040fe200078e02ff */
[----:B------:R-:W5:Y:S01]  /*20f0*/  LDG.E.U8 R160, desc[UR30][R160.64] ;  /* 0x0000001ea0a07981 */ /* 0x000f62000c1e1100 */
[C---:B------:R-:W-:Y:S02]  /*2100*/  IMAD R31, R12.reuse, 0x7e, RZ ;  /* 0x0000007e0c1f7824 */ /* 0x040fe400078e02ff */
[C---:B------:R-:W-:Y:S01]  /*2110*/  IMAD R33, R12.reuse, 0x7f, RZ ;  /* 0x0000007f0c217824 */ /* 0x040fe200078e02ff */
[----:B------:R-:W5:Y:S01]  /*2120*/  LDG.E.U8 R162, desc[UR30][R162.64] ;  /* 0x0000001ea2a27981 */ /* 0x000f62000c1e1100 */
[----:B------:R-:W-:-:S03]  /*2130*/  IMAD R21, R12, 0x79, RZ ;  /* 0x000000790c157824 */ /* 0x000fc600078e02ff */
[----:B------:R-:W5:Y:S01]  /*2140*/  LDG.E.U8 R164, desc[UR30][R164.64] ;  /* 0x0000001ea4a47981 */ /* 0x000f62000c1e1100 */
[----:B-1----:R-:W-:Y:S01]  /*2150*/  IADD3 R126, P1, P0, R19, UR4, R126 ;  /* 0x00000004137e7c10 */ /* 0x002fe2000f83e07e */
[C---:B------:R-:W-:Y:S01]  /*2160*/  IMAD R19, R12.reuse, 0x78, RZ ;  /* 0x000000780c137824 */ /* 0x040fe200078e02ff */
[----:B------:R-:W0:Y:S01]  /*2170*/  LDCU UR4, c[0x0][0x3c8] ;  /* 0x00007900ff0477ac */ /* 0x000e220008000800 */
[----:B------:R-:W-:Y:S01]  /*2180*/  IMAD R23, R12, 0x7a, RZ ;  /* 0x0000007a0c177824 */ /* 0x000fe200078e02ff */
[----:B------:R-:W-:Y:S01]  /*2190*/  IADD3.X R152, PT, PT, R46, UR5, R127, P1, P0 ;  /* 0x000000052e987c10 */ /* 0x000fe20008fe047f */
[----:B------:R-:W5:Y:S01]  /*21a0*/  LDG.E.U8 R166, desc[UR30][R166.64] ;  /* 0x0000001ea6a67981 */ /* 0x000f62000c1e1100 */
[-C--:B------:R-:W-:Y:S02]  /*21b0*/  IADD3 R144, P1, PT, R27, R126.reuse, RZ ;  /* 0x0000007e1b907210 */ /* 0x080fe40007f3e0ff */
[-C--:B------:R-:W-:Y:S01]  /*21c0*/  IADD3 R146, P2, PT, R29, R126.reuse, RZ ;  /* 0x0000007e1d927210 */ /* 0x080fe20007f5e0ff */
[----:B------:R-:W5:Y:S01]  /*21d0*/  LDG.E.U8 R168, desc[UR30][R168.64] ;  /* 0x0000001ea8a87981 */ /* 0x000f62000c1e1100 */
[----:B------:R-:W-:-:S02]  /*21e0*/  IADD3 R148, P3, PT, R31, R126, RZ ;  /* 0x0000007e1f947210 */ /* 0x000fc40007f7e0ff */
[-C--:B------:R-:W-:Y:S01]  /*21f0*/  IADD3 R150, P4, PT, R33, R126.reuse, RZ ;  /* 0x0000007e21967210 */ /* 0x080fe20007f9e0ff */
[----:B------:R-:W-:Y:S01]  /*2200*/  IMAD R25, R12, 0x7b, RZ ;  /* 0x0000007b0c197824 */ /* 0x000fe200078e02ff */
[----:B------:R-:W-:Y:S01]  /*2210*/  IADD3 R50, PT, PT, R21, R126, RZ ;  /* 0x0000007e15327210 */ /* 0x000fe20007ffe0ff */
[--C-:B------:R-:W-:Y:S01]  /*2220*/  IMAD.IADD R46, R19, 0x1, R126.reuse ;  /* 0x00000001132e7824 */ /* 0x100fe200078e027e */
[-C--:B------:R-:W-:Y:S01]  /*2230*/  LEA.HI.X.SX32 R145, R27, R152.reuse, 0x1, P1 ;  /* 0x000000981b917211 */ /* 0x080fe200008f0eff */
[----:B------:R-:W-:Y:S01]  /*2240*/  IMAD.IADD R12, R23, 0x1, R126 ;  /* 0x00000001170c7824 */ /* 0x000fe200078e027e */
[-C--:B------:R-:W-:Y:S01]  /*2250*/  LEA.HI.X.SX32 R147, R29, R152.reuse, 0x1, P2 ;  /* 0x000000981d937211 */ /* 0x080fe200010f0eff */
[----:B------:R-:W5:Y:S01]  /*2260*/  LDG.E.U8 R170, desc[UR30][R170.64] ;  /* 0x0000001eaaaa7981 */ /* 0x000f62000c1e1100 */
[-C--:B------:R-:W-:Y:S02]  /*2270*/  LEA.HI.X.SX32 R149, R31, R152.reuse, 0x1, P3 ;  /* 0x000000981f957211 */ /* 0x080fe400018f0eff */
[----:B------:R-:W-:Y:S01]  /*2280*/  LEA.HI.X.SX32 R151, R33, R152, 0x1, P4 ;  /* 0x0000009821977211 */ /* 0x000fe200020f0eff */
[----:B------:R-:W5:Y:S04]  /*2290*/  LDG.E.U8 R172, desc[UR30][R172.64] ;  /* 0x0000001eacac7981 */ /* 0x000f68000c1e1100 */
        /* <DEDUP_REMOVED lines=44> */
[----:B------:R-:W5:Y:S01]  /*2560*/  LDG.E.U8 R4, desc[UR30][R4.64] ;  /* 0x0000001e04047981 */ /* 0x000f62000c1e1100 */
[----:B--2---:R-:W-:-:S03]  /*2570*/  R2UR UR36, R248 ;  /* 0x00000000f82472ca */ /* 0x004fc600000e0000 */
[----:B------:R-:W5:Y:S04]  /*2580*/  LDG.E.U8 R52, desc[UR30][R52.64] ;  /* 0x0000001e34347981 */ /* 0x000f68000c1e1100 */
[----:B------:R1:W5:Y:S02]  /*2590*/  LDG.E.U8 R5, desc[UR30][R132.64] ;  /* 0x0000001e84057981 */ /* 0x000364000c1e1100 */
[C---:B-1----:R-:W-:Y:S02]  /*25a0*/  IADD3 R132, P0, PT, R25.reuse, R126, RZ ;  /* 0x0000007e19847210 */ /* 0x042fe40007f1e0ff */
[----:B------:R-:W1:Y:S02]  /*25b0*/  LDC.64 R126, c[0x0][0x3c0] ;  /* 0x0000f000ff7e7b82 */ /* 0x000e640000000a00 */
[----:B------:R-:W-:-:S02]  /*25c0*/  LEA.HI.X.SX32 R133, R25, R152, 0x1, P0 ;  /* 0x0000009819857211 */ /* 0x000fc400000f0eff */
[----:B------:R-:W-:Y:S01]  /*25d0*/  SHF.R.U32.HI R23, RZ, 0x5, R0 ;  /* 0x00000005ff177819 */ /* 0x000fe20000011600 */
[----:B0-----:R-:W-:Y:S02]  /*25e0*/  IMAD R249, R249, UR4, RZ ;  /* 0x00000004f9f97c24 */ /* 0x001fe4000f8e02ff */
[----:B------:R0:W5:Y:S01]  /*25f0*/  LDG.E.U8 R21, desc[UR30][R132.64] ;  /* 0x0000001e84157981 */ /* 0x000162000c1e1100 */
[----:B------:R-:W0:Y:S01]  /*2600*/  LDC.64 R152, c[0x0][0x388] ;  /* 0x0000e200ff987b82 */ /* 0x000e220000000a00 */
[----:B------:R-:W-:Y:S02]  /*2610*/  R2UR UR17, R23 ;  /* 0x00000000171172ca */ /* 0x000fe400000e0000 */
[----:B------:R-:W-:Y:S01]  /*2620*/  LOP3.LUT R53, R0, 0x7f, RZ, 0xc0, !PT ;  /* 0x0000007f00357812 */ /* 0x000fe200078ec0ff */
[----:B-1----:R-:W-:-:S05]  /*2630*/  IMAD R19, R126, UR7, RZ ;  /* 0x000000077e137c24 */ /* 0x002fca000f8e02ff */
[--C-:B------:R-:W-:Y:S02]  /*2640*/  SHF.R.S32.HI R126, RZ, 0x1f, R19.reuse ;  /* 0x0000001fff7e7819 */ /* 0x100fe40000011413 */
[----:B0-----:R-:W-:Y:S02]  /*2650*/  IADD3 R132, P0, P1, R249, R152, R19 ;  /* 0x00000098f9847210 */ /* 0x001fe4000791e013 */
[----:B------:R-:W-:-:S04]  /*2660*/  SHF.R.S32.HI R249, RZ, 0x1f, R249 ;  /* 0x0000001ffff97819 */ /* 0x000fc800000114f9 */
[----:B------:R-:W-:Y:S01]  /*2670*/  IADD3.X R133, PT, PT, R249, R153, R126, P0, P1 ;  /* 0x00000099f9857210 */ /* 0x000fe200007e247e */
[----:B------:R-:W-:Y:S06]  /*2680*/  BRA.U UP0, `(.L_x_5) ;  /* 0x0000000100187547 */ /* 0x000fec000b800000 */
[----:B------:R-:W-:Y:S02]  /*2690*/  ELECT P0, URZ, PT ;  /* 0x0000000000ff782f */ /* 0x000fe40003800000 */
[----:B------:R-:W-:Y:S01]  /*26a0*/  MOV R13, 0x1 ;  /* 0x00000001000d7802 */ /* 0x000fe20000000f00 */
[----:B------:R-:W-:Y:S01]  /*26b0*/  UMOV UR4, 0x40 ;  /* 0x0000004000047882 */ /* 0x000fe20000000000 */
[----:B------:R-:W-:Y:S01]  /*26c0*/  UVIRTCOUNT.DEALLOC.SMPOOL 0x80 ;  /* 0x000000800000784c */ /* 0x000fe20000000000 */
[----:B------:R-:W-:-:S09]  /*26d0*/  ULEA UR4, UR6, UR4, 0x18 ;  /* 0x0000000406047291 */ /* 0x000fd2000f8ec0ff */
[----:B------:R0:W-:Y:S03]  /*26e0*/  @P0 STS.U8 [UR4], R13 ;  /* 0x0000000dff000988 */ /* 0x0001e60008000004 */
.L_x_5:
[----:B-----5:R-:W-:Y:S01]  /*26f0*/  STS.U8 [R53+UR10], R2 ;  /* 0x0000000235007988 */ /* 0x020fe2000800000a */
[C---:B------:R-:W-:Y:S01]  /*2700*/  LOP3.LUT R49, R53.reuse, 0x10, RZ, 0x3c, !PT ;  /* 0x0000001035317812 */ /* 0x040fe200078e3cff */
[----:B------:R-:W-:Y:S01]  /*2710*/  USHF.L.U32 UR4, UR17, 0x15, URZ ;  /* 0x0000001511047899 */ /* 0x000fe200080006ff */
[C---:B------:R-:W-:Y:S01]  /*2720*/  LOP3.LUT R47, R53.reuse, 0x20, RZ, 0x3c, !PT ;  /* 0x00000020352f7812 */ /* 0x040fe200078e3cff */
[----:B------:R1:W-:Y:S01]  /*2730*/  STS.U8 [R53+UR10+0x400], R4 ;  /* 0x0004000435007988 */ /* 0x0003e2000800000a */
[C---:B------:R-:W-:Y:S01]  /*2740*/  LOP3.LUT R45, R53.reuse, 0x30, RZ, 0x3c, !PT ;  /* 0x00000030352d7812 */ /* 0x040fe200078e3cff */
[----:B------:R-:W-:Y:S01]  /*2750*/  ULOP3.LUT UR4, UR4, 0x600000, URZ, 0xc0, !UPT ;  /* 0x0060000004047892 */ /* 0x000fe2000f8ec0ff */
[C---:B------:R-:W-:Y:S01]  /*2760*/  LOP3.LUT R43, R53.reuse, 0x40, RZ, 0x3c, !PT ;  /* 0x00000040352b7812 */ /* 0x040fe200078e3cff */
[----:B------:R2:W-:Y:S01]  /*2770*/  STS.U8 [R53+UR10+0x800], R6 ;  /* 0x0008000635007988 */ /* 0x0005e2000800000a */
[C---:B------:R-:W-:Y:S01]  /*2780*/  LOP3.LUT R41, R53.reuse, 0x50, RZ, 0x3c, !PT ;  /* 0x0000005035297812 */ /* 0x040fe200078e3cff */
[----:B------:R-:W-:Y:S01]  /*2790*/  UIADD3 UR11, UPT, UPT, UR36, UR4, URZ ;  /* 0x00000004240b7290 */ /* 0x000fe2000fffe0ff */
[C---:B------:R-:W-:Y:S01]  /*27a0*/  LOP3.LUT R39, R53.reuse, 0x60, RZ, 0x3c, !PT ;  /* 0x0000006035277812 */ /* 0x040fe200078e3cff */
[----:B------:R-:W-:Y:S01]  /*27b0*/  STS.U8 [R53+UR10+0xc00], R8 ;  /* 0x000c000835007988 */ /* 0x000fe2000800000a */
[----:B------:R-:W-:Y:S01]  /*27c0*/  LOP3.LUT R37, R53, 0x70, RZ, 0x3c, !PT ;  /* 0x0000007035257812 */ /* 0x000fe200078e3cff */
[----:B------:R-:W-:Y:S01]  /*27d0*/  UMOV UR5, 0x1 ;  /* 0x0000000100057882 */ /* 0x000fe20000000000 */
[----:B------:R-:W-:Y:S01]  /*27e0*/  LOP3.LUT P0, RZ, R0, 0x7f, RZ, 0xc0, !PT ;  /* 0x0000007f00ff7812 */ /* 0x000fe2000780c0ff */
[----:B------:R-:W-:Y:S01]  /*27f0*/  STS.U8 [R53+UR10+0x1000], R10 ;  /* 0x0010000a35007988 */ /* 0x000fe2000800000a */
[----:B------:R-:W-:Y:S01]  /*2800*/  UIADD3 UR13, UPT, UPT, UR10, 0x8000, URZ ;  /* 0x000080000a0d7890 */ /* 0x000fe2000fffe0ff */
[----:B-1----:R-:W1:Y:S01]  /*2810*/  LDC R4, c[0x0][0x3c4] ;  /* 0x0000f100ff047b82 */ /* 0x002e620000000800 */
[----:B------:R-:W3:Y:S01]  /*2820*/  LDCU UR18, c[0x0][0x3f0] ;  /* 0x00007e00ff1277ac */ /* 0x000ee20008000800 */
[----:B------:R-:W-:Y:S01]  /*2830*/  STS.U8 [R53+UR10+0x1400], R14 ;  /* 0x0014000e35007988 */ /* 0x000fe2000800000a */
[----:B------:R-:W-:Y:S01]  /*2840*/  PRMT R2, RZ, 0x7610, R2 ;  /* 0x00007610ff027816 */ /* 0x000fe20000000002 */
[----:B------:R-:W4:Y:S02]  /*2850*/  LDCU UR6, c[0x0][0x3c4] ;  /* 0x00007880ff0677ac */ /* 0x000f240008000800 */
[----:B------:R-:W-:Y:S02]  /*2860*/  STS.U8 [R53+UR10+0x1800], R16 ;  /* 0x0018001035007988 */ /* 0x000fe4000800000a */
[----:B------:R-:W0:Y:S02]  /*2870*/  LDC R19, c[0x0][0x3c4] ;  /* 0x0000f100ff137b82 */ /* 0x000e240000000800 */
[----:B------:R2:W-:Y:S01]  /*2880*/  STS.U8 [R53+UR10+0x1c00], R18 ;  /* 0x001c001235007988 */ /* 0x0005e2000800000a */
[----:B------:R-:W-:Y:S01]  /*2890*/  VOTEU.ALL UP1, P0 ;  /* 0x0000000000ff7886 */ /* 0x000fe20000020000 */
[----:B------:R-:W-:-:S02]  /*28a0*/  VOTEU.ALL UP2, P0 ;  /* 0x0000000000ff7886 */ /* 0x000fc40000040000 */
[----:B------:R2:W-:Y:S02]  /*28b0*/  STS.U8 [R53+UR10+0x2000], R20 ;  /* 0x0020001435007988 */ /* 0x0005e4000800000a */
[----:B------:R-:W-:-:S04]  /*28c0*/  @!UP1 UIADD3 UR8, UPT, UPT, -UR5, 0x100000, URZ ;  /* 0x0010000005089890 */ /* 0x000fc8000fffe1ff */
[----:B------:R-:W-:Y:S02]  /*28d0*/  @!UP1 USHF.L.U32 UR9, UR8, 0xb, URZ ;  /* 0x0000000b08099899 */ /* 0x000fe400080006ff */
[----:B------:R-:W-:Y:S01]  /*28e0*/  @!UP1 USHF.L.U32 UR8, UR8, 0x1, URZ ;  /* 0x0000000108089899 */ /* 0x000fe200080006ff */
[----:B------:R-:W0:Y:S01]  /*28f0*/  LDC R25, c[0x0][0x3c4] ;  /* 0x0000f100ff197b82 */ /* 0x000e220000000800 */
[----:B------:R-:W-:Y:S01]  /*2900*/  STS.U8 [R53+UR10+0x2400], R22 ;  /* 0x0024001635007988 */ /* 0x000fe2000800000a */
[----:B---3--:R-:W-:-:S03]  /*2910*/  ISETP.LT.AND P1, PT, RZ, UR18, PT ;  /* 0x00000012ff007c0c */ /* 0x008fc6000bf21270 */
[----:B------:R-:W-:Y:S01]  /*2920*/  STS.U8 [R53+UR10+0x2800], R24 ;  /* 0x0028001835007988 */ /* 0x000fe2000800000a */
[----:B--2---:R-:W-:Y:S02]  /*2930*/  PRMT R6, RZ, 0x7610, R6 ;  /* 0x00007610ff067816 */ /* 0x004fe40000000006 */
[----:B------:R-:W2:Y:S01]  /*2940*/  LDC R18, c[0x0][0x3c4] ;  /* 0x0000f100ff127b82 */ /* 0x000ea20000000800 */
[----:B------:R-:W-:Y:S04]  /*2950*/  STS.U8 [R53+UR10+0x2c00], R26 ;  /* 0x002c001a35007988 */ /* 0x000fe8000800000a */
[----:B------:R-:W-:Y:S03]  /*2960*/  STS.U8 [R53+UR10+0x3000], R28 ;  /* 0x0030001c35007988 */ /* 0x000fe6000800000a */
[----:B------:R-:W3:Y:S01]  /*2970*/  LDC R20, c[0x0][0x3c4] ;  /* 0x0000f100ff147b82 */ /* 0x000ee20000000800 */
[----:B------:R-:W-:Y:S04]  /*2980*/  STS.U8 [R53+UR10+0x3400], R30 ;  /* 0x0034001e35007988 */ /* 0x000fe8000800000a */
[----:B------:R-:W-:Y:S03]  /*2990*/  STS.U8 [R53+UR10+0x3800], R32 ;  /* 0x0038002035007988 */ /* 0x000fe6000800000a */
[----:B------:R-:W0:Y:S01]  /*29a0*/  LDC R35, c[0x0][0x3c4] ;  /* 0x0000f100ff237b82 */ /* 0x000e220000000800 */
[----:B------:R-:W-:Y:S04]  /*29b0*/  STS.U8 [R53+UR10+0x3c00], R46 ;  /* 0x003c002e35007988 */ /* 0x000fe8000800000a */
[----:B------:R-:W-:Y:S04]  /*29c0*/  STS.U8 [R49+UR10+0x80], R34 ;  /* 0x0000802231007988 */ /* 0x000fe8000800000a */
[----:B------:R-:W-:Y:S04]  /*29d0*/  STS.U8 [R49+UR10+0x3c80], R50 ;  /* 0x003c803231007988 */ /* 0x000fe8000800000a */
[----:B------:R1:W-:Y:S04]  /*29e0*/  STS.U8 [R49+UR10+0x480], R36 ;  /* 0x0004802431007988 */ /* 0x0003e8000800000a */
[----:B------:R-:W-:Y:S04]  /*29f0*/  STS.U8 [R49+UR10+0x880], R38 ;  /* 0x0008802631007988 */ /* 0x000fe8000800000a */
[----:B------:R-:W-:Y:S01]  /*2a00*/  STS.U8 [R49+UR10+0xc80], R40 ;  /* 0x000c802831007988 */ /* 0x000fe2000800000a */
[----:B-1----:R-:W1:Y:S03]  /*2a10*/  LDC R36, c[0x0][0x3c4] ;  /* 0x0000f100ff247b82 */ /* 0x002e660000000800 */
[----:B------:R-:W-:Y:S04]  /*2a20*/  STS.U8 [R49+UR10+0x1080], R42 ;  /* 0x0010802a31007988 */ /* 0x000fe8000800000a */
        /* <DEDUP_REMOVED lines=10> */
[----:B------:R0:W-:Y:S04]  /*2ad0*/  STS.U8 [R47+UR10+0x3d00], R12 ;  /* 0x003d000c2f007988 */ /* 0x0001e8000800000a */
[----:B------:R-:W-:Y:S04]  /*2ae0*/  STS.U8 [R47+UR10+0x100], R68 ;  /* 0x000100442f007988 */ /* 0x000fe8000800000a */
[----:B------:R-:W-:Y:S01]  /*2af0*/  STS.U8 [R47+UR10+0x500], R70 ;  /* 0x000500462f007988 */ /* 0x000fe2000800000a */
[----:B0-----:R-:W0:Y:S03]  /*2b00*/  LDC R12, c[0x0][0x3c4] ;  /* 0x0000f100ff0c7b82 */ /* 0x001e260000000800 */
        /* <DEDUP_REMOVED lines=31> */
[----:B0-----:R-:W-:-:S03]  /*2d00*/  SHF.L.U32 R3, R127, 0x1, RZ ;  /* 0x000000017f037819 */ /* 0x001fc600000006ff */
[----:B------:R-:W-:Y:S01]  /*2d10*/  STS.U8 [R43+UR10+0x600], R130 ;  /* 0x000600822b007988 */ /* 0x000fe2000800000a */
[----:B------:R-:W-:-:S03]  /*2d20*/  IADD3 R248, P2, PT, R3, R132, RZ ;  /* 0x0000008403f87210 */ /* 0x000fc60007f5e0ff */
[----:B------:R0:W-:Y:S04]  /*2d30*/  STS.U8 [R43+UR10+0xa00], R5 ;  /* 0x000a00052b007988 */ /* 0x0001e8000800000a */
[----:B------:R-:W-:Y:S04]  /*2d40*/  STS.U8 [R43+UR10+0xe00], R134 ;  /* 0x000e00862b007988 */ /* 0x000fe8000800000a */
[----:B------:R-:W-:Y:S01]  /*2d50*/  STS.U8 [R43+UR10+0x1200], R136 ;  /* 0x001200882b007988 */ /* 0x000fe2000800000a */
[----:B0-----:R-:W-:-:S03]  /*2d60*/  IMAD.SHL.U32 R5, R127, 0x8, RZ ;  /* 0x000000087f057824 */ /* 0x001fc600078e00ff */
[----:B------:R-:W-:Y:S04]  /*2d70*/  STS.U8 [R43+UR10+0x1600], R138 ;  /* 0x0016008a2b007988 */ /* 0x000fe8000800000a */
[----:B------:R-:W-:Y:S04]  /*2d80*/  STS.U8 [R43+UR10+0x1a00], R140 ;  /* 0x001a008c2b007988 */ /* 0x000fe8000800000a */
[----:B------:R-:W-:Y:S04]  /*2d90*/  STS.U8 [R43+UR10+0x1e00], R142 ;  /* 0x001e008e2b007988 */ /* 0x000fe8000800000a */
[----:B------:R0:W-:Y:S04]  /*2da0*/  STS.U8 [R43+UR10+0x2200], R7 ;  /* 0x002200072b007988 */ /* 0x0001e8000800000a */
[----:B------:R0:W-:Y:S04]  /*2db0*/  STS.U8 [R43+UR10+0x2600], R9 ;  /* 0x002600092b007988 */ /* 0x0001e8000800000a */
[----:B------:R-:W-:Y:S04]  /*2dc0*/  STS.U8 [R43+UR10+0x2a00], R11 ;  /* 0x002a000b2b007988 */ /* 0x000fe8000800000a */
[----:B------:R0:W-:Y:S04]  /*2dd0*/  STS.U8 [R43+UR10+0x2e00], R15 ;  /* 0x002e000f2b007988 */ /* 0x0001e8000800000a */
[----:B------:R-:W-:Y:S04]  /*2de0*/  STS.U8 [R43+UR10+0x3200], R17 ;  /* 0x003200112b007988 */ /* 0x000fe8000800000a */
[----:B------:R-:W-:Y:S01]  /*2df0*/  STS.U8 [R43+UR10+0x3600], R154 ;  /* 0x0036009a2b007988 */ /* 0x000fe2000800000a */
[----:B------:R-:W-:Y:S03]  /*2e00*/  STTM.x128 tmem[UR11], RZ ;  /* 0x000000ff000079ed */ /* 0x000fe600083c000b */
[----:B------:R-:W-:Y:S01]  /*2e10*/  STS.U8 [R43+UR10+0x3a00], R156 ;  /* 0x003a009c2b007988 */ /* 0x000fe2000800000a */
[----:B------:R-:W-:Y:S01]  /*2e20*/  LEA.HI.X.SX32 R249, R3, R133, 0x1, P2 ;  /* 0x0000008503f97211 */ /* 0x000fe200010f0eff */
[----:B0-----:R-:W-:Y:S01]  /*2e30*/  IMAD R7, R127, 0x6, RZ ;  /* 0x000000067f077824 */ /* 0x001fe200078e02ff */
[----:B------:R-:W-:Y:S01]  /*2e40*/  PRMT R9, RZ, 0x7610, R9 ;  /* 0x00007610ff097816 */ /* 0x000fe20000000009 */
[----:B------:R-:W-:Y:S01]  /*2e50*/  STS.U8 [R41+UR10+0x3e80], R146 ;  /* 0x003e809229007988 */ /* 0x000fe2000800000a */
[----:B------:R-:W0:Y:S03]  /*2e60*/  LDC R15, c[0x0][0x3c4] ;  /* 0x0000f100ff0f7b82 */ /* 0x000e260000000800 */
        /* <DEDUP_REMOVED lines=46> */
[----:B------:R-:W-:Y:S01]  /*3150*/  STS.U8 [R37+UR10+0x3b80], R246 ;  /* 0x003b80f625007988 */ /* 0x000fe2000800000a */
[----:B------:R-:W0:Y:S02]  /*3160*/  FENCE.VIEW.ASYNC.T ;  /* 0x00000000000073c6 */ /* 0x000e240000000200 */
[----:B0-----:R-:W-:Y:S01]  /*3170*/  BAR.SYNC.DEFER_BLOCKING 0x0 ;  /* 0x0000000000007b1d */ /* 0x001fe20000010000 */
[----:B------:R-:W-:-:S04]  /*3180*/  IADD3 R244, P3, PT, R5, R132, RZ ;  /* 0x0000008405f47210 */ /* 0x000fc80007f7e0ff */
[----:B------:R-:W-:Y:S01]  /*3190*/  LEA.HI.X.SX32 R245, R5, R133, 0x1, P3 ;  /* 0x0000008505f57211 */ /* 0x000fe200018f0eff */
[----:B------:R-:W0:Y:S02]  /*31a0*/  FENCE.VIEW.ASYNC.S ;  /* 0x00000000000073c6 */ /* 0x000e240000000000 */
[----:B0-----:R0:W0:Y:S02]  /*31b0*/  @!UP2 SYNCS.EXCH.64 URZ, [UR13], UR8 ;  /* 0x000000080dffa5b2 */ /* 0x0010240008000100 */
[----:B0-----:R-:W-:Y:S01]  /*31c0*/  BAR.SYNC.DEFER_BLOCKING 0x0 ;  /* 0x0000000000007b1d */ /* 0x001fe20000010000 */
[C---:B------:R-:W-:Y:S02]  /*31d0*/  IMAD R5, R127.reuse, 0x3, RZ ;  /* 0x000000037f057824 */ /* 0x040fe400078e02ff */
[----:B------:R-:W-:-:S03]  /*31e0*/  IMAD.SHL.U32 R3, R127, 0x4, RZ ;  /* 0x000000047f037824 */ /* 0x000fc600078e00ff */
[CC--:B------:R-:W-:Y:S01]  /*31f0*/  IADD3 R152, P2, PT, R5.reuse, R132.reuse, RZ ;  /* 0x0000008405987210 */ /* 0x0c0fe20007f5e0ff */
[----:B------:R0:W-:Y:S03]  /*3200*/  STL.64 [R1+0x10], R248 ;  /* 0x000010f801007387 */ /* 0x0001e60000100a00 */
[-C--:B------:R-:W-:Y:S02]  /*3210*/  LEA.HI.X.SX32 R153, R5, R133.reuse, 0x1, P2 ;  /* 0x0000008505997211 */ /* 0x080fe400010f0eff */
[CC--:B------:R-:W-:Y:S01]  /*3220*/  IADD3 R16, P2, PT, R3.reuse, R132.reuse, RZ ;  /* 0x0000008403107210 */ /* 0x0c0fe20007f5e0ff */
[----:B------:R0:W3:Y:S01]  /*3230*/  @P1 LDG.E.U8 R6, desc[UR30][R248.64] ;  /* 0x0000001ef8061981 */ /* 0x0000e2000c1e1100 */
[----:B------:R-:W-:Y:S02]  /*3240*/  PRMT R13, RZ, 0x7610, R13 ;  /* 0x00007610ff0d7816 */ /* 0x000fe4000000000d */
[----:B------:R-:W-:Y:S01]  /*3250*/  LEA.HI.X.SX32 R17, R3, R133, 0x1, P2 ;  /* 0x0000008503117211 */ /* 0x000fe200010f0eff */
[----:B------:R-:W-:Y:S01]  /*3260*/  IMAD R5, R127, 0x5, RZ ;  /* 0x000000057f057824 */ /* 0x000fe200078e02ff */
[----:B------:R-:W-:Y:S01]  /*3270*/  PRMT R21, RZ, 0x7610, R21 ;  /* 0x00007610ff157816 */ /* 0x000fe20000000015 */
[----:B------:R-:W3:Y:S01]  /*3280*/  @P1 LDG.E.U8 R2, desc[UR30][R132.64] ;  /* 0x0000001e84021981 */ /* 0x000ee2000c1e1100 */
[----:B0-----:R-:W-:-:S03]  /*3290*/  IADD3 R248, P4, PT, R7, R132, RZ ;  /* 0x0000008407f87210 */ /* 0x001fc60007f9e0ff */
[----:B------:R-:W-:Y:S01]  /*32a0*/  STL.64 [R1+0x8], R152 ;  /* 0x0000089801007387 */ /* 0x000fe20000100a00 */
[----:B------:R-:W-:-:S03]  /*32b0*/  LEA.HI.X.SX32 R249, R7, R133, 0x1, P4 ;  /* 0x0000008507f97211 */ /* 0x000fc600020f0eff */
[----:B------:R0:W3:Y:S01]  /*32c0*/  @P1 LDG.E.U8 R9, desc[UR30][R16.64] ;  /* 0x0000001e10091981 */ /* 0x0000e2000c1e1100 */
[----:B------:R-:W1:Y:S01]  /*32d0*/  LDC R7, c[0x0][0x3c4] ;  /* 0x0000f100ff077b82 */ /* 0x000e620000000800 */
[----:B------:R-:W-:Y:S02]  /*32e0*/  IMAD R127, R127, 0x7, RZ ;  /* 0x000000077f7f7824 */ /* 0x000fe400078e02ff */
[----:B------:R0:W-:Y:S01]  /*32f0*/  STL.64 [R1], R16 ;  /* 0x0000001001007387 */ /* 0x0001e20000100a00 */
[-C--:B------:R-:W-:Y:S02]  /*3300*/  IADD3 R250, P3, PT, R5, R132.reuse, RZ ;  /* 0x0000008405fa7210 */ /* 0x080fe40007f7e0ff */
[----:B------:R-:W-:Y:S01]  /*3310*/  SHF.L.U32 R3, R4, 0x4, RZ ;  /* 0x0000000404037819 */ /* 0x000fe200000006ff */
[----:B------:R-:W3:Y:S01]  /*3320*/  @P1 LDG.E.U8 R13, desc[UR30][R244.64] ;  /* 0x0000001ef40d1981 */ /* 0x000ee2000c1e1100 */
[----:B------:R-:W-:Y:S01]  /*3330*/  IADD3 R246, P2, PT, R127, R132, RZ ;  /* 0x000000847ff67210 */ /* 0x000fe20007f5e0ff */
[----:B0-----:R-:W0:Y:S01]  /*3340*/  LDC R16, c[0x0][0x3c4] ;  /* 0x0000f100ff107b82 */ /* 0x001e220000000800 */
[----:B------:R-:W-:-:S02]  /*3350*/  LEA.HI.X.SX32 R251, R5, R133, 0x1, P3 ;  /* 0x0000008505fb7211 */ /* 0x000fc400018f0eff */
[-C--:B------:R-:W-:Y:S02]  /*3360*/  IADD3 R228, P3, PT, R3, R132.reuse, RZ ;  /* 0x0000008403e47210 */ /* 0x080fe40007f7e0ff */
[-C--:B------:R-:W-:Y:S02]  /*3370*/  LEA.HI.X.SX32 R247, R127, R133.reuse, 0x1, P2 ;  /* 0x000000857ff77211 */ /* 0x080fe400010f0eff */
[----:B----4-:R-:W-:Y:S01]  /*3380*/  IADD3 R26, P2, PT, R132, UR6, RZ ;  /* 0x00000006841a7c10 */ /* 0x010fe2000ff5e0ff */
[----:B------:R-:W4:Y:S01]  /*3390*/  LDC R17, c[0x0][0x3c4] ;  /* 0x0000f100ff117b82 */ /* 0x000f220000000800 */
[-C--:B------:R-:W-:Y:S01]  /*33a0*/  LEA.HI.X.SX32 R229, R3, R133.reuse, 0x1, P3 ;  /* 0x0000008503e57211 */ /* 0x080fe200018f0eff */
[----:B-1----:R-:W-:Y:S01]  /*33b0*/  IMAD R3, R7, 0x9, RZ ;  /* 0x0000000907037824 */ /* 0x002fe200078e02ff */
[----:B------:R-:W-:Y:S01]  /*33c0*/  LEA.HI.X.SX32 R27, R19, R133, 0x1, P2 ;  /* 0x00000085131b7211 */ /* 0x000fe200010f0eff */
[----:B------:R-:W-:Y:S01]  /*33d0*/  IMAD R5, R12, 0x18, RZ ;  /* 0x000000180c057824 */ /* 0x000fe200078e02ff */
[----:B------:R-:W-:Y:S01]  /*33e0*/  PRMT R4, RZ, 0x7610, R4 ;  /* 0x00007610ff047816 */ /* 0x000fe20000000004 */
[----:B------:R-:W3:Y:S02]  /*33f0*/  @P1 LDG.E.U8 R21, desc[UR30][R228.64] ;  /* 0x0000001ee4151981 */ /* 0x000ee4000c1e1100 */
[----:B------:R-:W1:Y:S01]  /*3400*/  LDC R7, c[0x0][0x3c4] ;  /* 0x0000f100ff077b82 */ /* 0x000e620000000800 */
[----:B------:R-:W-:-:S02]  /*3410*/  IADD3 R212, P4, PT, R5, R132, RZ ;  /* 0x0000008405d47210 */ /* 0x000fc40007f9e0ff */
[----:B------:R-:W-:-:S05]  /*3420*/  IADD3 R242, P3, PT, R3, R132, RZ ;  /* 0x0000008403f27210 */ /* 0x000fca0007f7e0ff */
[----:B------:R-:W2:Y:S01]  /*3430*/  LDC R19, c[0x0][0x3c4] ;  /* 0x0000f100ff137b82 */ /* 0x000ea20000000800 */
[-C--:B------:R-:W-:Y:S01]  /*3440*/  LEA.HI.X.SX32 R213, R5, R133.reuse, 0x1, P4 ;  /* 0x0000008505d57211 */ /* 0x080fe200020f0eff */
[----:B------:R-:W-:Y:S01]  /*3450*/  IMAD R5, R15, 0x11, RZ ;  /* 0x000000110f057824 */ /* 0x000fe200078e02ff */
[----:B------:R-:W-:Y:S01]  /*3460*/  LEA.HI.X.SX32 R243, R3, R133, 0x1, P3 ;  /* 0x0000008503f37211 */ /* 0x000fe200018f0eff */
[----:B0-----:R-:W-:Y:S01]  /*3470*/  IMAD R3, R16, 0x19, RZ ;  /* 0x0000001910037824 */ /* 0x001fe200078e02ff */
[----:B------:R0:W-:Y:S03]  /*3480*/  STL.64 [R1+0x18], R26 ;  /* 0x0000181a01007387 */ /* 0x0001e60000100a00 */
[----:B------:R-:W0:Y:S01]  /*3490*/  LDC R16, c[0x0][0x3c4] ;  /* 0x0000f100ff107b82 */ /* 0x000e220000000800 */
[-C--:B------:R-:W-:Y:S01]  /*34a0*/  IADD3 R226, P2, PT, R5, R132.reuse, RZ ;  /* 0x0000008405e27210 */ /* 0x080fe20007f5e0ff */
[----:B------:R0:W3:Y:S01]  /*34b0*/  @P1 LDG.E.U8 R4, desc[UR30][R26.64] ;  /* 0x0000001e1a041981 */ /* 0x0000e2000c1e1100 */
[----:B------:R-:W-:-:S02]  /*34c0*/  IADD3 R210, P3, PT, R3, R132, RZ ;  /* 0x0000008403d27210 */ /* 0x000fc40007f7e0ff */
[-C--:B------:R-:W-:Y:S01]  /*34d0*/  LEA.HI.X.SX32 R227, R5, R133.reuse, 0x1, P2 ;  /* 0x0000008505e37211 */ /* 0x080fe200010f0eff */
[----:B----4-:R-:W-:Y:S02]  /*34e0*/  IMAD R5, R17, 0x12, RZ ;  /* 0x0000001211057824 */ /* 0x010fe400078e02ff */
[----:B------:R-:W4:Y:S01]  /*34f0*/  LDC R17, c[0x0][0x3c4] ;  /* 0x0000f100ff117b82 */ /* 0x000f220000000800 */
[----:B------:R-:W-:Y:S01]  /*3500*/  LEA.HI.X.SX32 R211, R3, R133, 0x1, P3 ;  /* 0x0000008503d37211 */ /* 0x000fe200018f0eff */
[----:B-1----:R-:W-:Y:S01]  /*3510*/  IMAD R3, R7, 0xa, RZ ;  /* 0x0000000a07037824 */ /* 0x002fe200078e02ff */
[----:B------:R-:W-:Y:S01]  /*3520*/  IADD3 R224, P3, PT, R5, R132, RZ ;  /* 0x0000008405e07210 */ /* 0x000fe20007f7e0ff */
[----:B--2---:R-:W-:-:S04]  /*3530*/  IMAD R7, R19, 0x1a, RZ ;  /* 0x0000001a13077824 */ /* 0x004fc800078e02ff */
[----:B0-----:R-:W0:Y:S01]  /*3540*/  LDC R26, c[0x0][0x3c4] ;  /* 0x0000f100ff1a7b82 */ /* 0x001e220000000800 */
[----:B------:R-:W-:Y:S01]  /*3550*/  LEA.HI.X.SX32 R225, R5, R133, 0x1, P3 ;  /* 0x0000008505e17211 */ /* 0x000fe200018f0eff */
[----:B------:R-:W-:Y:S01]  /*3560*/  IMAD R5, R18, 0x13, RZ ;  /* 0x0000001312057824 */ /* 0x000fe200078e02ff */
[----:B------:R-:W-:-:S05]  /*3570*/  IADD3 R240, P2, PT, R3, R132, RZ ;  /* 0x0000008403f07210 */ /* 0x000fca0007f5e0ff */
[----:B------:R-:W1:Y:S01]  /*3580*/  LDC R19, c[0x0][0x3c4] ;  /* 0x0000f100ff137b82 */ /* 0x000e620000000800 */
[----:B------:R-:W-:Y:S01]  /*3590*/  LEA.HI.X.SX32 R241, R3, R133, 0x1, P2 ;  /* 0x0000008503f17211 */ /* 0x000fe200010f0eff */
[----:B------:R-:W-:Y:S01]  /*35a0*/  IMAD R3, R16, 0xb, RZ ;  /* 0x0000000b10037824 */ /* 0x000fe200078e02ff */
[----:B------:R-:W-:-:S05]  /*35b0*/  IADD3 R208, P2, PT, R7, R132, RZ ;  /* 0x0000008407d07210 */ /* 0x000fca0007f5e0ff */
[----:B------:R-:W2:Y:S01]  /*35c0*/  LDC R18, c[0x0][0x3c4] ;  /* 0x0000f100ff127b82 */ /* 0x000ea20000000800 */
[----:B------:R-:W-:Y:S01]  /*35d0*/  LEA.HI.X.SX32 R209, R7, R133, 0x1, P2 ;  /* 0x0000008507d17211 */ /* 0x000fe200010f0eff */
[----:B---3--:R-:W-:Y:S01]  /*35e0*/  IMAD R7, R20, 0x1b, RZ ;  /* 0x0000001b14077824 */ /* 0x008fe200078e02ff */
[-C--:B------:R-:W-:Y:S02]  /*35f0*/  IADD3 R238, P2, PT, R3, R132.reuse, RZ ;  /* 0x0000008403ee7210 */ /* 0x080fe40007f5e0ff */
[----:B------:R-:W-:-:S03]  /*3600*/  IADD3 R222, P3, PT, R5, R132, RZ ;  /* 0x0000008405de7210 */ /* 0x000fc60007f7e0ff */
[----:B------:R-:W3:Y:S01]  /*3610*/  LDC R20, c[0x0][0x3c4] ;  /* 0x0000f100ff147b82 */ /* 0x000ee20000000800 */
[-C--:B------:R-:W-:Y:S01]  /*3620*/  LEA.HI.X.SX32 R239, R3, R133.reuse, 0x1, P2 ;  /* 0x0000008503ef7211 */ /* 0x080fe200010f0eff */
[----:B----4-:R-:W-:Y:S01]  /*3630*/  IMAD R3, R17, 0xc, RZ ;  /* 0x0000000c11037824 */ /* 0x010fe200078e02ff */
[-C--:B------:R-:W-:Y:S02]  /*3640*/  LEA.HI.X.SX32 R223, R5, R133.reuse, 0x1, P3 ;  /* 0x0000008505df7211 */ /* 0x080fe400018f0eff */
[-C--:B------:R-:W-:Y:S02]  /*3650*/  IADD3 R206, P3, PT, R7, R132.reuse, RZ ;  /* 0x0000008407ce7210 */ /* 0x080fe40007f7e0ff */
[-C--:B------:R-:W-:Y:S01]  /*3660*/  IADD3 R236, P2, PT, R3, R132.reuse, RZ ;  /* 0x0000008403ec7210 */ /* 0x080fe20007f5e0ff */
[----:B-1----:R-:W-:Y:S01]  /*3670*/  IMAD R5, R19, 0x14, RZ ;  /* 0x0000001413057824 */ /* 0x002fe200078e02ff */
[-C--:B------:R-:W-:Y:S01]  /*3680*/  LEA.HI.X.SX32 R207, R7, R133.reuse, 0x1, P3 ;  /* 0x0000008507cf7211 */ /* 0x080fe200018f0eff */
[----:B------:R-:W-:Y:S01]  /*3690*/  IMAD R7, R25, 0x1c, RZ ;  /* 0x0000001c19077824 */ /* 0x000fe200078e02ff */
[----:B------:R-:W-:Y:S01]  /*36a0*/  LEA.HI.X.SX32 R237, R3, R133, 0x1, P2 ;  /* 0x0000008503ed7211 */ /* 0x000fe200010f0eff */
[----:B------:R-:W1:Y:S01]  /*36b0*/  LDC R19, c[0x0][0x3c4] ;  /* 0x0000f100ff137b82 */ /* 0x000e620000000800 */
[-C--:B------:R-:W-:Y:S01]  /*36c0*/  IADD3 R220, P2, PT, R5, R132.reuse, RZ ;  /* 0x0000008405dc7210 */ /* 0x080fe20007f5e0ff */
[----:B--2---:R-:W-:Y:S01]  /*36d0*/  IMAD R3, R18, 0xd, RZ ;  /* 0x0000000d12037824 */ /* 0x004fe200078e02ff */
[----:B------:R-:W-:-:S02]  /*36e0*/  IADD3 R204, P3, PT, R7, R132, RZ ;  /* 0x0000008407cc7210 */ /* 0x000fc40007f7e0ff */
[----:B------:R-:W-:-:S03]  /*36f0*/  LEA.HI.X.SX32 R221, R5, R133, 0x1, P2 ;  /* 0x0000008505dd7211 */ /* 0x000fc600010f0eff */
[----:B------:R-:W2:Y:S01]  /*3700*/  LDC R27, c[0x0][0x3c4] ;  /* 0x0000f100ff1b7b82 */ /* 0x000ea20000000800 */
[----:B------:R-:W-:Y:S02]  /*3710*/  IADD3 R234, P2, PT, R3, R132, RZ ;  /* 0x0000008403ea7210 */ /* 0x000fe40007f5e0ff */
[-C--:B------:R-:W-:Y:S02]  /*3720*/  LEA.HI.X.SX32 R205, R7, R133.reuse, 0x1, P3 ;  /* 0x0000008507cd7211 */ /* 0x080fe400018f0eff */
[----:B------:R-:W-:Y:S01]  /*3730*/  LEA.HI.X.SX32 R235, R3, R133, 0x1, P2 ;  /* 0x0000008503eb7211 */ /* 0x000fe200010f0eff */
[----:B---3--:R-:W-:Y:S02]  /*3740*/  IMAD R3, R20, 0x15, RZ ;  /* 0x0000001514037824 */ /* 0x008fe400078e02ff */
[----:B------:R-:W3:Y:S01]  /*3750*/  LDC R7, c[0x0][0x3c4] ;  /* 0x0000f100ff077b82 */ /* 0x000ee20000000800 */
[----:B0-----:R-:W-:-:S07]  /*3760*/  IMAD R5, R26, 0x1d, RZ ;  /* 0x0000001d1a057824 */ /* 0x001fce00078e02ff */
[----:B------:R-:W0:Y:S01]  /*3770*/  LDC R20, c[0x0][0x3c4] ;  /* 0x0000f100ff147b82 */ /* 0x000e220000000800 */
[-C--:B------:R-:W-:Y:S02]  /*3780*/  IADD3 R218, P2, PT, R3, R132.reuse, RZ ;  /* 0x0000008403da7210 */ /* 0x080fe40007f5e0ff */
[----:B------:R-:W-:Y:S02]  /*3790*/  PRMT R28, RZ, 0x7610, R28 ;  /* 0x00007610ff1c7816 */ /* 0x000fe4000000001c */
[----:B------:R-:W-:Y:S02]  /*37a0*/  IADD3 R202, P3, PT, R5, R132, RZ ;  /* 0x0000008405ca7210 */ /* 0x000fe40007f7e0ff */
[----:B------:R-:W-:Y:S02]  /*37b0*/  PRMT R14, RZ, 0x7610, R14 ;  /* 0x00007610ff0e7816 */ /* 0x000fe4000000000e */
[----:B------:R-:W-:Y:S01]  /*37c0*/  LEA.HI.X.SX32 R219, R3, R133, 0x1, P2 ;  /* 0x0000008503db7211 */ /* 0x000fe200010f0eff */
[----:B-1----:R-:W-:Y:S01]  /*37d0*/  IMAD R3, R19, 0xe, RZ ;  /* 0x0000000e13037824 */ /* 0x002fe200078e02ff */
[----:B------:R-:W-:Y:S01]  /*37e0*/  PRMT R22, RZ, 0x7610, R22 ;  /* 0x00007610ff167816 */ /* 0x000fe20000000016 */
[----:B------:R-:W4:Y:S01]  /*37f0*/  @P1 LDG.E.U8 R28, desc[UR30][R212.64] ;  /* 0x0000001ed41c1981 */ /* 0x000f22000c1e1100 */
[----:B------:R-:W-:-:S02]  /*3800*/  PRMT R29, RZ, 0x7610, R29 ;  /* 0x00007610ff1d7816 */ /* 0x000fc4000000001d */
[----:B------:R-:W-:Y:S01]  /*3810*/  LEA.HI.X.SX32 R203, R5, R133, 0x1, P3 ;  /* 0x0000008505cb7211 */ /* 0x000fe200018f0eff */
[----:B--2---:R-:W-:Y:S01]  /*3820*/  IMAD R5, R27, 0x16, RZ ;  /* 0x000000161b057824 */ /* 0x004fe200078e02ff */
[----:B------:R-:W-:Y:S01]  /*3830*/  PRMT R15, RZ, 0x7610, R15 ;  /* 0x00007610ff0f7816 */ /* 0x000fe2000000000f */
[----:B------:R-:W2:Y:S01]  /*3840*/  @P1 LDG.E.U8 R14, desc[UR30][R242.64] ;  /* 0x0000001ef20e1981 */ /* 0x000ea2000c1e1100 */
[----:B------:R-:W-:Y:S02]  /*3850*/  PRMT R23, RZ, 0x7610, R23 ;  /* 0x00007610ff177816 */ /* 0x000fe40000000017 */
[----:B------:R-:W-:Y:S01]  /*3860*/  PRMT R30, RZ, 0x7610, R30 ;  /* 0x00007610ff1e7816 */ /* 0x000fe2000000001e */
[----:B------:R-:W2:Y:S01]  /*3870*/  @P1 LDG.E.U8 R22, desc[UR30][R226.64] ;  /* 0x0000001ee2161981 */ /* 0x000ea2000c1e1100 */
[----:B------:R-:W-:Y:S01]  /*3880*/  IADD3 R232, P2, PT, R3, R132, RZ ;  /* 0x0000008403e87210 */ /* 0x000fe20007f5e0ff */
[----:B---3--:R-:W-:Y:S01]  /*3890*/  IMAD R7, R7, 0x1e, RZ ;  /* 0x0000001e07077824 */ /* 0x008fe200078e02ff */
[----:B------:R-:W-:Y:S01]  /*38a0*/  PRMT R8, RZ, 0x7610, R8 ;  /* 0x00007610ff087816 */ /* 0x000fe20000000008 */
[----:B------:R-:W3:Y:S01]  /*38b0*/  @P1 LDG.E.U8 R29, desc[UR30][R210.64] ;  /* 0x0000001ed21d1981 */ /* 0x000ee2000c1e1100 */
[----:B------:R-:W-:-:S02]  /*38c0*/  PRMT R16, RZ, 0x7610, R16 ;  /* 0x00007610ff107816 */ /* 0x000fc40000000010 */
[----:B------:R-:W-:Y:S01]  /*38d0*/  IADD3 R216, P3, PT, R5, R132, RZ ;  /* 0x0000008405d87210 */ /* 0x000fe20007f7e0ff */
[----:B------:R-:W3:Y:S01]  /*38e0*/  @P1 LDG.E.U8 R15, desc[UR30][R240.64] ;  /* 0x0000001ef00f1981 */ /* 0x000ee2000c1e1100 */
[----:B------:R-:W-:Y:S02]  /*38f0*/  PRMT R24, RZ, 0x7610, R24 ;  /* 0x00007610ff187816 */ /* 0x000fe40000000018 */
[----:B------:R-:W-:Y:S01]  /*3900*/  PRMT R31, RZ, 0x7610, R31 ;  /* 0x00007610ff1f7816 */ /* 0x000fe2000000001f */
[----:B------:R-:W3:Y:S01]  /*3910*/  @P1 LDG.E.U8 R23, desc[UR30][R224.64] ;  /* 0x0000001ee0171981 */ /* 0x000ee2000c1e1100 */
[-C--:B------:R-:W-:Y:S01]  /*3920*/  LEA.HI.X.SX32 R233, R3, R133.reuse, 0x1, P2 ;  /* 0x0000008503e97211 */ /* 0x080fe200010f0eff */
[----:B0-----:R-:W-:Y:S01]  /*3930*/  IMAD R3, R20, 0xf, RZ ;  /* 0x0000000f14037824 */ /* 0x001fe200078e02ff */
[----:B------:R-:W-:Y:S01]  /*3940*/  PRMT R17, RZ, 0x7610, R17 ;  /* 0x00007610ff117816 */ /* 0x000fe20000000011 */
[----:B------:R-:W3:Y:S01]  /*3950*/  @P1 LDG.E.U8 R30, desc[UR30][R208.64] ;  /* 0x0000001ed01e1981 */ /* 0x000ee2000c1e1100 */
[----:B------:R-:W-:-:S02]  /*3960*/  LEA.HI.X.SX32 R217, R5, R133, 0x1, P3 ;  /* 0x0000008505d97211 */ /* 0x000fc400018f0eff */
[----:B------:R-:W-:Y:S01]  /*3970*/  PRMT R25, RZ, 0x7610, R25 ;  /* 0x00007610ff197816 */ /* 0x000fe20000000019 */
[----:B------:R-:W3:Y:S01]  /*3980*/  @P1 LDG.E.U8 R8, desc[UR30][R152.64] ;  /* 0x0000001e98081981 */ /* 0x000ee2000c1e1100 */
[-C--:B------:R-:W-:Y:S02]  /*3990*/  IADD3 R200, P3, PT, R7, R132.reuse, RZ ;  /* 0x0000008407c87210 */ /* 0x080fe40007f7e0ff */
[----:B------:R-:W-:Y:S01]  /*39a0*/  PRMT R32, RZ, 0x7610, R32 ;  /* 0x00007610ff207816 */ /* 0x000fe20000000020 */
[----:B------:R-:W3:Y:S01]  /*39b0*/  @P1 LDG.E.U8 R16, desc[UR30][R238.64] ;  /* 0x0000001eee101981 */ /* 0x000ee2000c1e1100 */
[----:B------:R-:W-:Y:S01]  /*39c0*/  PRMT R10, RZ, 0x7610, R10 ;  /* 0x00007610ff0a7816 */ /* 0x000fe2000000000a */
[----:B------:R-:W-:Y:S01]  /*39d0*/  IMAD R5, R35, 0x17, RZ ;  /* 0x0000001723057824 */ /* 0x000fe200078e02ff */
[----:B------:R-:W-:Y:S01]  /*39e0*/  PRMT R18, RZ, 0x7610, R18 ;  /* 0x00007610ff127816 */ /* 0x000fe20000000012 */
[----:B------:R-:W3:Y:S01]  /*39f0*/  @P1 LDG.E.U8 R24, desc[UR30][R222.64] ;  /* 0x0000001ede181981 */ /* 0x000ee2000c1e1100 */
[----:B------:R-:W-:-:S02]  /*3a00*/  IADD3 R230, P2, PT, R3, R132, RZ ;  /* 0x0000008403e67210 */ /* 0x000fc40007f5e0ff */
[----:B------:R-:W-:Y:S01]  /*3a10*/  PRMT R26, RZ, 0x7610, R26 ;  /* 0x00007610ff1a7816 */ /* 0x000fe2000000001a */
[----:B------:R-:W3:Y:S01]  /*3a20*/  @P1 LDG.E.U8 R31, desc[UR30][R206.64] ;  /* 0x0000001ece1f1981 */ /* 0x000ee2000c1e1100 */
[-C--:B------:R-:W-:Y:S01]  /*3a30*/  LEA.HI.X.SX32 R201, R7, R133.reuse, 0x1, P3 ;  /* 0x0000008507c97211 */ /* 0x080fe200018f0eff */
[----:B------:R-:W-:Y:S01]  /*3a40*/  IMAD R7, R36, 0x1f, RZ ;  /* 0x0000001f24077824 */ /* 0x000fe200078e02ff */
[----:B------:R-:W-:Y:S01]  /*3a50*/  PRMT R33, RZ, 0x7610, R33 ;  /* 0x00007610ff217816 */ /* 0x000fe20000000021 */
[----:B------:R-:W3:Y:S01]  /*3a60*/  @P1 LDG.E.U8 R17, desc[UR30][R236.64] ;  /* 0x0000001eec111981 */ /* 0x000ee2000c1e1100 */
[----:B------:R-:W-:Y:S02]  /*3a70*/  PRMT R11, RZ, 0x7610, R11 ;  /* 0x00007610ff0b7816 */ /* 0x000fe4000000000b */
        /* <DEDUP_REMOVED lines=8> */
[----:B------:R-:W-:Y:S02]  /*3b00*/  PRMT R12, RZ, 0x7610, R12 ;  /* 0x00007610ff0c7816 */ /* 0x000fe4000000000c */
[----:B------:R-:W-:Y:S01]  /*3b10*/  IADD3 R198, P3, PT, R7, R132, RZ ;  /* 0x0000008407c67210 */ /* 0x000fe20007f7e0ff */
[----:B------:R-:W3:Y:S01]  /*3b20*/  @P1 LDG.E.U8 R18, desc[UR30][R234.64] ;  /* 0x0000001eea121981 */ /* 0x000ee2000c1e1100 */
[----:B------:R-:W-:-:S03]  /*3b30*/  PRMT R20, RZ, 0x7610, R20 ;  /* 0x00007610ff147816 */ /* 0x000fc60000000014 */
[----:B------:R-:W3:Y:S01]  /*3b40*/  @P1 LDG.E.U8 R26, desc[UR30][R218.64] ;  /* 0x0000001eda1a1981 */ /* 0x000ee2000c1e1100 */
[----:B------:R-:W-:Y:S02]  /*3b50*/  LEA.HI.X.SX32 R215, R5, R133, 0x1, P2 ;  /* 0x0000008505d77211 */ /* 0x000fe400010f0eff */
[----:B------:R-:W-:Y:S01]  /*3b60*/  PRMT R3, RZ, 0x7610, R3 ;  /* 0x00007610ff037816 */ /* 0x000fe20000000003 */
[----:B------:R-:W3:Y:S01]  /*3b70*/  @P1 LDG.E.U8 R33, desc[UR30][R202.64] ;  /* 0x0000001eca211981 */ /* 0x000ee2000c1e1100 */
[----:B------:R-:W-:-:S03]  /*3b80*/  PRMT R5, RZ, 0x7610, R5 ;  /* 0x00007610ff057816 */ /* 0x000fc60000000005 */
[----:B------:R-:W3:Y:S01]  /*3b90*/  @P1 LDG.E.U8 R11, desc[UR30][R248.64] ;  /* 0x0000001ef80b1981 */ /* 0x000ee2000c1e1100 */
[----:B------:R-:W-:-:S03]  /*3ba0*/  LEA.HI.X.SX32 R199, R7, R133, 0x1, P3 ;  /* 0x0000008507c77211 */ /* 0x000fc600018f0eff */
[----:B------:R-:W3:Y:S04]  /*3bb0*/  @P1 LDG.E.U8 R19, desc[UR30][R232.64] ;  /* 0x0000001ee8131981 */ /* 0x000ee8000c1e1100 */
[----:B------:R-:W3:Y:S04]  /*3bc0*/  @P1 LDG.E.U8 R27, desc[UR30][R216.64] ;  /* 0x0000001ed81b1981 */ /* 0x000ee8000c1e1100 */
[----:B------:R-:W3:Y:S04]  /*3bd0*/  @P1 LDG.E.U8 R34, desc[UR30][R200.64] ;  /* 0x0000001ec8221981 */ /* 0x000ee8000c1e1100 */
[----:B------:R-:W3:Y:S04]  /*3be0*/  @P1 LDG.E.U8 R12, desc[UR30][R246.64] ;  /* 0x0000001ef60c1981 */ /* 0x000ee8000c1e1100 */
[----:B------:R-:W3:Y:S04]  /*3bf0*/  @P1 LDG.E.U8 R20, desc[UR30][R230.64] ;  /* 0x0000001ee6141981 */ /* 0x000ee8000c1e1100 */
[----:B------:R-:W3:Y:S04]  /*3c00*/  @P1 LDG.E.U8 R3, desc[UR30][R214.64] ;  /* 0x0000001ed6031981 */ /* 0x000ee8000c1e1100 */
[----:B------:R-:W3:Y:S01]  /*3c10*/  @P1 LDG.E.U8 R5, desc[UR30][R198.64] ;  /* 0x0000001ec6051981 */ /* 0x000ee2000c1e1100 */
[----:B------:R-:W-:-:S04]  /*3c20*/  @!UP1 UIADD3 UR8, UPT, UPT, -UR5, 0x100000, URZ ;  /* 0x0010000005089890 */ /* 0x000fc8000fffe1ff */
[----:B------:R-:W-:Y:S02]  /*3c30*/  @!UP1 USHF.L.U32 UR9, UR8, 0xb, URZ ;  /* 0x0000000b08099899 */ /* 0x000fe400080006ff */
[----:B------:R-:W-:Y:S01]  /*3c40*/  @!UP1 USHF.L.U32 UR8, UR8, 0x1, URZ ;  /* 0x0000000108089899 */ /* 0x000fe200080006ff */
[----:B------:R-:W-:-:S11]  /*3c50*/  VOTEU.ALL UP2, P0 ;  /* 0x0000000000ff7886 */ /* 0x000fd60000040000 */
[----:B------:R0:W1:Y:S01]  /*3c60*/  @!UP2 SYNCS.EXCH.64 URZ, [UR10+0x8008], UR8 ;  /* 0x008008080affa5b2 */ /* 0x0000620008000100 */
[----:B------:R-:W-:-:S04]  /*3c70*/  @!UP1 UIADD3 UR4, UPT, UPT, -UR5, 0x100000, URZ ;  /* 0x0010000005049890 */ /* 0x000fc8000fffe1ff */
[----:B------:R-:W-:Y:S02]  /*3c80*/  @!UP1 USHF.L.U32 UR5, UR4, 0xb, URZ ;  /* 0x0000000b04059899 */ /* 0x000fe400080006ff */
[----:B------:R-:W-:Y:S01]  /*3c90*/  @!UP1 USHF.L.U32 UR4, UR4, 0x1, URZ ;  /* 0x0000000104049899 */ /* 0x000fe200080006ff */
[----:B------:R-:W-:Y:S01]  /*3ca0*/  ISETP.EQ.U32.AND P2, PT, RZ, UR17, P1 ;  /* 0x00000011ff007c0c */ /* 0x000fe20008f42070 */
[----:B------:R-:W-:Y:S01]  /*3cb0*/  VOTEU.ALL UP2, P0 ;  /* 0x0000000000ff7886 */ /* 0x000fe20000040000 */
[----:B------:R-:W-:Y:S02]  /*3cc0*/  UIADD3 UR16, UPT, UPT, UR10, 0x6000, URZ ;  /* 0x000060000a107890 */ /* 0x000fe4000fffe0ff */
[----:B------:R0:W-:Y:S04]  /*3cd0*/  STS.U8 [R53+UR10+0x5000], R2 ;  /* 0x0050000235007988 */ /* 0x0001e8000800000a */
[----:B------:R0:W-:Y:S04]  /*3ce0*/  STS.U8 [R53+UR10+0x5400], R13 ;  /* 0x0054000d35007988 */ /* 0x0001e8000800000a */
[----:B------:R0:W-:Y:S01]  /*3cf0*/  STS.U8 [R53+UR10+0x5800], R21 ;  /* 0x0058001535007988 */ /* 0x0001e2000800000a */
[----:B------:R-:W-:-:S03]  /*3d00*/  UIADD3 UR12, UPT, UPT, UR36, 0x80, URZ ;  /* 0x00000080240c7890 */ /* 0x000fc6000fffe0ff */
[----:B----4-:R0:W-:Y:S04]  /*3d10*/  STS.U8 [R53+UR10+0x5c00], R28 ;  /* 0x005c001c35007988 */ /* 0x0101e8000800000a */
[----:B------:R0:W-:Y:S04]  /*3d20*/  STS.U8 [R49+UR10+0x5080], R4 ;  /* 0x0050800431007988 */ /* 0x0001e8000800000a */
[----:B--2---:R0:W-:Y:S04]  /*3d30*/  STS.U8 [R49+UR10+0x5480], R14 ;  /* 0x0054800e31007988 */ /* 0x0041e8000800000a */
[----:B------:R0:W-:Y:S04]  /*3d40*/  STS.U8 [R49+UR10+0x5880], R22 ;  /* 0x0058801631007988 */ /* 0x0001e8000800000a */
[----:B---3--:R0:W-:Y:S04]  /*3d50*/  STS.U8 [R49+UR10+0x5c80], R29 ;  /* 0x005c801d31007988 */ /* 0x0081e8000800000a */
[----:B------:R0:W-:Y:S04]  /*3d60*/  STS.U8 [R47+UR10+0x5100], R6 ;  /* 0x005100062f007988 */ /* 0x0001e8000800000a */
        /* <DEDUP_REMOVED lines=22> */
[----:B------:R0:W-:Y:S01]  /*3ed0*/  STS.U8 [R37+UR10+0x5f80], R5 ;  /* 0x005f800525007988 */ /* 0x0001e2000800000a */
[----:B-1----:R1:W-:Y:S06]  /*3ee0*/  MEMBAR.ALL.CTA ;  /* 0x0000000000007992 */ /* 0x0023ec0000008000 */
[----:B-1----:R-:W-:Y:S04]  /*3ef0*/  FENCE.VIEW.ASYNC.S ;  /* 0x00000000000073c6 */ /* 0x002fe80000000000 */
[----:B------:R-:W1:Y:S02]  /*3f00*/  FENCE.VIEW.ASYNC.S ;  /* 0x00000000000073c6 */ /* 0x000e640000000000 */
[----:B-1----:R0:W1:Y:S02]  /*3f10*/  @!UP2 SYNCS.EXCH.64 URZ, [UR10+0x6000], UR4 ;  /* 0x006000040affa5b2 */ /* 0x0020640008000100 */
[----:B-1----:R-:W-:Y:S06]  /*3f20*/  BAR.SYNC.DEFER_BLOCKING 0x0 ;  /* 0x0000000000007b1d */ /* 0x002fec0000010000 */
[----:B0-----:R-:W-:Y:S05]  /*3f30*/  @!P2 BRA `(.L_x_6) ;  /* 0x000000000084a947 */ /* 0x001fea0003800000 */
[----:B------:R-:W-:Y:S02]  /*3f40*/  UIADD3 UR4, UPT, UPT, UR10, 0x5000, URZ ;  /* 0x000050000a047890 */ /* 0x000fe4000fffe0ff */
[----:B------:R-:W-:Y:S02]  /*3f50*/  USHF.R.U32.HI UR8, URZ, 0x4, UR10 ;  /* 0x00000004ff087899 */ /* 0x000fe4000801160a */
[----:B------:R-:W-:Y:S02]  /*3f60*/  USHF.R.U32.HI UR4, URZ, 0x4, UR4 ;  /* 0x00000004ff047899 */ /* 0x000fe40008011604 */
[----:B------:R-:W-:Y:S02]  /*3f70*/  USGXT.U32 UR8, UR8, 0xe ;  /* 0x0000000e0808789a */ /* 0x000fe40008000000 */
[----:B------:R-:W-:Y:S02]  /*3f80*/  USGXT.U32 UR14, UR4, 0xe ;  /* 0x0000000e040e789a */ /* 0x000fe40008000000 */
[----:B------:R-:W-:-:S02]  /*3f90*/  UIADD3 UR28, UP2, UPT, UR8, 0x100, URZ ;  /* 0x00000100081c7890 */ /* 0x000fc4000ff5e0ff */
[----:B------:R-:W-:Y:S01]  /*3fa0*/  UIADD3 UR32, UP3, UPT, UR14, 0x2, URZ ;  /* 0x000000020e207890 */ /* 0x000fe2000ff7e0ff */
[----:B------:R-:W-:Y:S01]  /*3fb0*/  UMOV UR4, URZ ;  /* 0x000000ff00047c82 */ /* 0x000fe20008000000 */
[----:B------:R-:W-:Y:S01]  /*3fc0*/  UMOV UR34, 0x0 ;  /* 0x0000000000227882 */ /* 0x000fe20000000000 */
[----:B------:R-:W-:Y:S02]  /*3fd0*/  UIADD3.X UR29, UPT, UPT, UR4, 0x40004040, URZ, UP2, !UPT ;  /* 0x40004040041d7890 */ /* 0x000fe400097fe4ff */
[----:B------:R-:W-:Y:S02]  /*3fe0*/  UIADD3.X UR33, UPT, UPT, UR4, 0x40004040, URZ, UP3, !UPT ;  /* 0x4000404004217890 */ /* 0x000fe40009ffe4ff */
[----:B------:R-:W-:Y:S02]  /*3ff0*/  UIADD3.64 UR20, UPT, UPT, UR28, 0x100, URZ ;  /* 0x000001001c147897 */ /* 0x000fe4000fffe0ff */
[----:B------:R-:W-:Y:S02]  /*4000*/  UIADD3.64 UR22, UPT, UPT, UR32, 0x2, URZ ;  /* 0x0000000220167897 */ /* 0x000fe4000fffe0ff */
[----:B------:R-:W-:-:S02]  /*4010*/  UIADD3.64 UR24, UPT, UPT, UR28, 0x200, URZ ;  /* 0x000002001c187897 */ /* 0x000fc4000fffe0ff */
[----:B------:R-:W-:Y:S01]  /*4020*/  UIADD3.64 UR26, UPT, UPT, UR32, 0x4, URZ ;  /* 0x00000004201a7897 */ /* 0x000fe2000fffe0ff */
[----:B------:R-:W-:Y:S01]  /*4030*/  UMOV UR35, 0x8088010 ;  /* 0x0808801000237882 */ /* 0x000fe20000000000 */
[----:B------:R-:W-:Y:S01]  /*4040*/  UMOV UR9, 0x40004040 ;  /* 0x4000404000097882 */ /* 0x000fe20000000000 */
[----:B------:R-:W-:Y:S01]  /*4050*/  UMOV UR15, 0x40004040 ;  /* 0x40004040000f7882 */ /* 0x000fe20000000000 */
[----:B------:R-:W-:Y:S01]  /*4060*/  UMOV UR38, 0x0 ;  /* 0x0000000000267882 */ /* 0x000fe20000000000 */
[----:B------:R-:W-:Y:S01]  /*4070*/  UMOV UR39, 0x8088010 ;  /* 0x0808801000277882 */ /* 0x000fe20000000000 */
[----:B------:R-:W-:Y:S01]  /*4080*/  UMOV UR40, 0x0 ;  /* 0x0000000000287882 */ /* 0x000fe20000000000 */
[----:B------:R-:W-:Y:S01]  /*4090*/  UMOV UR41, 0x8088010 ;  /* 0x0808801000297882 */ /* 0x000fe20000000000 */
[----:B------:R-:W-:Y:S01]  /*40a0*/  UMOV UR4, UR16 ;  /* 0x0000001000047c82 */ /* 0x000fe20008000000 */
[----:B------:R-:W-:Y:S01]  /*40b0*/  UMOV UR5, URZ ;  /* 0x000000ff00057c82 */ /* 0x000fe20008000000 */
[----:B------:R0:W-:Y:S01]  /*40c0*/  UTCQMMA gdesc[UR8], gdesc[UR14], tmem[UR12], tmem[UR34], idesc[UR35], !UPT ;  /* 0x00ff220e080075ea */ /* 0x0001e2000f80030c */
[----:B------:R-:W-:Y:S01]  /*40d0*/  UMOV UR42, 0x0 ;  /* 0x00000000002a7882 */ /* 0x000fe20000000000 */
[----:B------:R-:W-:Y:S01]  /*40e0*/  UMOV UR43, 0x8088010 ;  /* 0x08088010002b7882 */ /* 0x000fe20000000000 */
[----:B------:R0:W-:Y:S01]  /*40f0*/  UTCQMMA gdesc[UR28], gdesc[UR32], tmem[UR12], tmem[UR38], idesc[UR39], UPT ;  /* 0x00ff26201c0075ea */ /* 0x0001e2000b80030c */
[----:B------:R-:W-:Y:S01]  /*4100*/  UMOV UR4, UR4 ;  /* 0x0000000400047c82 */ /* 0x000fe20008000000 */
[----:B------:R0:W-:Y:S01]  /*4110*/  UTCQMMA gdesc[UR20], gdesc[UR22], tmem[UR12], tmem[UR40], idesc[UR41], UPT ;  /* 0x00ff2816140075ea */ /* 0x0001e2000b80030c */
[----:B------:R0:W-:Y:S01]  /*4120*/  UTCQMMA gdesc[UR24], gdesc[UR26], tmem[UR12], tmem[UR42], idesc[UR43], UPT ;  /* 0x00ff2a1a180075ea */ /* 0x0001e2000b80030c */
[----:B------:R0:W-:Y:S01]  /*4130*/  UTCBAR [UR4], URZ ;  /* 0x000000ff040073e9 */ /* 0x0001e200080000ff */
[----:B------:R-:W-:Y:S01]  /*4140*/  NOP ;  /* 0x0000000000007918 */ /* 0x000fe20000000000 */
.L_x_6:
[----:B------:R-:W-:Y:S05]  /*4150*/  @!P1 BRA `(.L_x_7) ;  /* 0x0000000000089947 */ /* 0x000fea0003800000 */
[----:B------:R-:W1:Y:S02]  /*4160*/  SYNCS.PHASECHK.TRANS64.TRYWAIT P3, [UR10+0x6000], RZ ;  /* 0x006000ffff0075a7 */ /* 0x000e64000806110a */
[----:B-1----:R-:W-:Y:S05]  /*4170*/  @!P3 BRA `(.L_x_8) ;  /* 0x000000a40004b947 */ /* 0x002fea0003800000 */
.L_x_7:
[----:B------:R-:W-:Y:S06]  /*4180*/  BAR.SYNC.DEFER_BLOCKING 0x0 ;  /* 0x0000000000007b1d */ /* 0x000fec0000010000 */
[----:B0-----:R-:W0:Y:S02]  /*4190*/  LDCU UR9, c[0x0][0x3a8] ;  /* 0x00007500ff0977ac */ /* 0x001e240008000800 */
[----:B------:R-:W1:Y:S01]  /*41a0*/  LDC.64 R134, c[0x0][0x390] ;  /* 0x0000e400ff867b82 */ /* 0x000e620000000a00 */
[----:B------:R-:W0:Y:S01]  /*41b0*/  LDTM.x32 R4, tmem[UR11+0x80] ;  /* 0x0000800b000479ee */ /* 0x000e2200082c0000 */
[----:B------:R-:W2:Y:S01]  /*41c0*/  LDCU UR4, c[0x0][0x3d0] ;  /* 0x00007a00ff0477ac */ /* 0x000ea20008000800 */
[----:B------:R-:W3:Y:S05]  /*41d0*/  LDCU UR19, c[0x0][0x3d4] ;  /* 0x00007a80ff1377ac */ /* 0x000eea0008000800 */
[----:B------:R-:W4:Y:S01]  /*41e0*/  LDC R42, c[0x0][0x3d8] ;  /* 0x0000f600ff2a7b82 */ /* 0x000f220000000800 */
[----:B------:R-:W5:Y:S07]  /*41f0*/  LDCU UR8, c[0x0][0x3d8] ;  /* 0x00007b00ff0877ac */ /* 0x000f6e0008000800 */
[----:B------:R-:W1:Y:S01]  /*4200*/  LDC R44, c[0x0][0x3d8] ;  /* 0x0000f600ff2c7b82 */ /* 0x000e620000000800 */
[----:B--2---:R-:W-:-:S07]  /*4210*/  UIMAD UR4, UR7, UR4, URZ ;  /* 0x00000004070472a4 */ /* 0x004fce000f8e02ff */
[----:B------:R-:W2:Y:S01]  /*4220*/  LDC R46, c[0x0][0x3d8] ;  /* 0x0000f600ff2e7b82 */ /* 0x000ea20000000800 */
[----:B0-----:R-:W-:Y:S01]  /*4230*/  FMUL R2, R4, UR9 ;  /* 0x0000000904027c20 */ /* 0x001fe20008400000 */
[----:B------:R-:W-:Y:S01]  /*4240*/  FMUL R3, R5, UR9 ;  /* 0x0000000905037c20 */ /* 0x000fe20008400000 */
[----:B------:R-:W-:Y:S01]  /*4250*/  FMUL R36, R6, UR9 ;  /* 0x0000000906247c20 */ /* 0x000fe20008400000 */
[----:B------:R-:W-:Y:S01]  /*4260*/  FMUL R37, R7, UR9 ;  /* 0x0000000907257c20 */ /* 0x000fe20008400000 */
[----:B------:R-:W-:Y:S01]  /*4270*/  FMUL R38, R8, UR9 ;  /* 0x0000000908267c20 */ /* 0x000fe20008400000 */
[----:B------:R-:W-:Y:S01]  /*4280*/  USHF.R.S32.HI UR5, URZ, 0x1f, UR4 ;  /* 0x0000001fff057899 */ /* 0x000fe20008011404 */
[----:B------:R-:W-:Y:S01]  /*4290*/  FMUL R67, R19, UR9 ;  /* 0x0000000913437c20 */ /* 0x000fe20008400000 */
[----:B------:R-:W-:Y:S01]  /*42a0*/  FMNMX3 R2, R2, R3, R36, !PT ;  /* 0x0000000302027276 */ /* 0x000fe20007800024 */
[----:B------:R-:W-:Y:S01]  /*42b0*/  FMUL R3, R10, UR9 ;  /* 0x000000090a037c20 */ /* 0x000fe20008400000 */
[----:B------:R-:W-:Y:S01]  /*42c0*/  FMUL R36, R11, UR9 ;  /* 0x000000090b247c20 */ /* 0x000fe20008400000 */
[----:B------:R-:W0:Y:S01]  /*42d0*/  LDC R48, c[0x0][0x3d8] ;  /* 0x0000f600ff307b82 */ /* 0x000e220000000800 */
[----:B------:R-:W-:Y:S01]  /*42e0*/  FMNMX3 R38, R2, R37, R38, !PT ;  /* 0x0000002502267276 */ /* 0x000fe20007800026 */
[----:B------:R-:W-:Y:S01]  /*42f0*/  FMUL R2, R9, UR9 ;  /* 0x0000000909027c20 */ /* 0x000fe20008400000 */
[----:B------:R-:W-:-:S04]  /*4300*/  FMUL R37, R12, UR9 ;  /* 0x000000090c257c20 */ /* 0x000fc80008400000 */
[----:B------:R-:W-:Y:S01]  /*4310*/  FMNMX3 R2, R38, R2, R3, !PT ;  /* 0x0000000226027276 */ /* 0x000fe20007800003 */
[----:B------:R-:W-:Y:S01]  /*4320*/  FMUL R3, R13, UR9 ;  /* 0x000000090d037c20 */ /* 0x000fe20008400000 */
[----:B------:R-:W-:Y:S01]  /*4330*/  SHF.R.U32.HI R38, RZ, 0x5, R0 ;  /* 0x00000005ff267819 */ /* 0x000fe20000011600 */
[----:B------:R-:W0:Y:S01]  /*4340*/  LDC R50, c[0x0][0x3d8] ;  /* 0x0000f600ff327b82 */ /* 0x000e220000000800 */
[----:B------:R-:W-:Y:S01]  /*4350*/  FMNMX3 R37, R2, R36, R37, !PT ;  /* 0x0000002402257276 */ /* 0x000fe20007800025 */
[----:B------:R-:W-:Y:S01]  /*4360*/  FMUL R36, R14, UR9 ;  /* 0x000000090e247c20 */ /* 0x000fe20008400000 */
[----:B------:R-:W-:-:S04]  /*4370*/  LOP3.LUT R2, R0, 0x1f, RZ, 0xc0, !PT ;  /* 0x0000001f00027812 */ /* 0x000fc800078ec0ff */
[----:B------:R-:W-:Y:S01]  /*4380*/  FMNMX3 R39, R37, R3, R36, !PT ;  /* 0x0000000325277276 */ /* 0x000fe20007800024 */
[----:B---3--:R-:W-:Y:S02]  /*4390*/  IMAD R3, R2, UR19, RZ ;  /* 0x0000001302037c24 */ /* 0x008fe4000f8e02ff */
[----:B------:R-:W-:Y:S01]  /*43a0*/  FMUL R36, R15, UR9 ;  /* 0x000000090f247c20 */ /* 0x000fe20008400000 */
[----:B------:R-:W-:Y:S01]  /*43b0*/  FMUL R37, R16, UR9 ;  /* 0x0000000910257c20 */ /* 0x000fe20008400000 */
[----:B------:R-:W-:Y:S01]  /*43c0*/  SGXT.U32 R2, R38, 0x2 ;  /* 0x000000022602781a */ /* 0x000fe20000000000 */
[----:B------:R-:W3:Y:S01]  /*43d0*/  LDC R52, c[0x0][0x3d8] ;  /* 0x0000f600ff347b82 */ /* 0x000ee20000000800 */
[----:B------:R-:W-:Y:S01]  /*43e0*/  SHF.R.S32.HI R40, RZ, 0x1f, R3 ;  /* 0x0000001fff287819 */ /* 0x000fe20000011403 */
[----:B------:R-:W-:Y:S01]  /*43f0*/  FMUL R38, R18, UR9 ;  /* 0x0000000912267c20 */ /* 0x000fe20008400000 */
[----:B-1----:R-:W-:Y:S02]  /*4400*/  IADD3 R134, P3, P4, R3, UR4, R134 ;  /* 0x0000000403867c10 */ /* 0x002fe4000fc7e086 */
[----:B------:R-:W-:Y:S01]  /*4410*/  FMNMX3 R36, R39, R36, R37, !PT ;  /* 0x0000002427247276 */ /* 0x000fe20007800025 */
[----:B-----5:R-:W-:Y:S01]  /*4420*/  IMAD R37, R2, UR8, RZ ;  /* 0x0000000802257c24 */ /* 0x020fe2000f8e02ff */
[----:B------:R-:W-:Y:S01]  /*4430*/  IADD3.X R2, PT, PT, R40, UR5, R135, P3, P4 ;  /* 0x0000000528027c10 */ /* 0x000fe20009fe8487 */
[----:B------:R-:W1:Y:S01]  /*4440*/  LDC R56, c[0x0][0x3d8] ;  /* 0x0000f600ff387b82 */ /* 0x000e620000000800 */
[----:B------:R-:W-:Y:S01]  /*4450*/  FMUL R3, R17, UR9 ;  /* 0x0000000911037c20 */ /* 0x000fe20008400000 */
[----:B----4-:R-:W-:Y:S01]  /*4460*/  IMAD R39, R42, 0x4, R37 ;  /* 0x000000042a277824 */ /* 0x010fe200078e0225 */
[----:B------:R-:W-:Y:S01]  /*4470*/  IADD3 R196, P3, PT, R37, R134, RZ ;  /* 0x0000008625c47210 */ /* 0x000fe20007f7e0ff */
[----:B------:R-:W-:-:S02]  /*4480*/  UIADD3 UR4, UPT, UPT, UR17, 0x1c, URZ ;  /* 0x0000001c11047890 */ /* 0x000fc4000fffe0ff */
[----:B------:R-:W-:Y:S01]  /*4490*/  FMNMX3 R38, R36, R3, R38, !PT ;  /* 0x0000000324267276 */ /* 0x000fe20007800026 */
[----:B------:R-:W-:Y:S01]  /*44a0*/  FMUL R36, R20, UR9 ;  /* 0x0000000914247c20 */ /* 0x000fe20008400000 */
[----:B------:R-:W4:Y:S01]  /*44b0*/  LDC R40, c[0x0][0x3d8] ;  /* 0x0000f600ff287b82 */ /* 0x000f220000000800 */
[----:B------:R-:W-:Y:S02]  /*44c0*/  LEA R41, R44, R39, 0x2 ;  /* 0x000000272c297211 */ /* 0x000fe400078e10ff */
[----:B------:R-:W-:-:S05]  /*44d0*/  LEA.HI.X.SX32 R197, R37, R2, 0x1, P3 ;  /* 0x0000000225c57211 */ /* 0x000fca00018f0eff */
[----:B------:R-:W5:Y:S01]  /*44e0*/  LDC R42, c[0x0][0x3d8] ;  /* 0x0000f600ff2a7b82 */ /* 0x000f620000000800 */
[-C--:B------:R-:W-:Y:S02]  /*44f0*/  IADD3 R192, P4, PT, R41, R134.reuse, RZ ;  /* 0x0000008629c07210 */ /* 0x080fe40007f9e0ff */
[----:B------:R-:W-:Y:S02]  /*4500*/  IADD3 R194, P3, PT, R39, R134, RZ ;  /* 0x0000008627c27210 */ /* 0x000fe40007f7e0ff */
[-C--:B------:R-:W-:Y:S02]  /*4510*/  LEA.HI.X.SX32 R193, R41, R2.reuse, 0x1, P4 ;  /* 0x0000000229c17211 */ /* 0x080fe400020f0eff */
[----:B------:R-:W-:Y:S01]  /*4520*/  PRMT R3, RZ, 0x7610, R3 ;  /* 0x00007610ff037816 */ /* 0x000fe20000000003 */
[----:B------:R-:W0:Y:S01]  /*4530*/  LDC R44, c[0x0][0x3d8] ;  /* 0x0000f600ff2c7b82 */ /* 0x000e220000000800 */
[----:B------:R-:W-:Y:S01]  /*4540*/  LEA.HI.X.SX32 R195, R39, R2, 0x1, P3 ;  /* 0x0000000227c37211 */ /* 0x000fe200018f0eff */
[----:B----4-:R-:W-:-:S06]  /*4550*/  IMAD R41, R40, 0x4, R41 ;  /* 0x0000000428297824 */ /* 0x010fcc00078e0229 */
[----:B------:R-:W4:Y:S01]  /*4560*/  LDC R54, c[0x0][0x3d8] ;  /* 0x0000f600ff367b82 */ /* 0x000f220000000800 */
[----:B--2---:R-:W-:-:S07]  /*4570*/  LEA R39, R46, R41, 0x2 ;  /* 0x000000292e277211 */ /* 0x004fce00078e10ff */
[----:B------:R-:W2:Y:S01]  /*4580*/  LDC R46, c[0x0][0x3d8] ;  /* 0x0000f600ff2e7b82 */ /* 0x000ea20000000800 */
[----:B------:R-:W-:-:S04]  /*4590*/  IADD3 R190, P3, PT, R41, R134, RZ ;  /* 0x0000008629be7210 */ /* 0x000fc80007f7e0ff */
[----:B------:R-:W-:Y:S01]  /*45a0*/  LEA.HI.X.SX32 R191, R41, R2, 0x1, P3 ;  /* 0x0000000229bf7211 */ /* 0x000fe200018f0eff */
[----:B-----5:R-:W-:Y:S02]  /*45b0*/  IMAD R41, R42, 0x4, R39 ;  /* 0x000000042a297824 */ /* 0x020fe400078e0227 */
[----:B------:R-:W5:Y:S03]  /*45c0*/  LDC R58, c[0x0][0x3d8] ;  /* 0x0000f600ff3a7b82 */ /* 0x000f660000000800 */
[----:B------:R-:W-:Y:S02]  /*45d0*/  IADD3 R186, P3, PT, R41, R134, RZ ;  /* 0x0000008629ba7210 */ /* 0x000fe40007f7e0ff */
[----:B0-----:R-:W-:-:S03]  /*45e0*/  LEA R43, R44, R41, 0x2 ;  /* 0x000000292c2b7211 */ /* 0x001fc600078e10ff */
[----:B------:R-:W0:Y:S01]  /*45f0*/  LDC R44, c[0x0][0x3d8] ;  /* 0x0000f600ff2c7b82 */ /* 0x000e220000000800 */
[----:B------:R-:W-:Y:S01]  /*4600*/  LEA.HI.X.SX32 R187, R41, R2, 0x1, P3 ;  /* 0x0000000229bb7211 */ /* 0x000fe200018f0eff */
[----:B------:R-:W-:Y:S01]  /*4610*/  IMAD R45, R48, 0x8, R43 ;  /* 0x00000008302d7824 */ /* 0x000fe200078e022b */
[----:B------:R-:W-:-:S05]  /*4620*/  IADD3 R184, P3, PT, R43, R134, RZ ;  /* 0x000000862bb87210 */ /* 0x000fca0007f7e0ff */
[----:B------:R-:W1:Y:S01]  /*4630*/  LDC R48, c[0x0][0x3d8] ;  /* 0x0000f600ff307b82 */ /* 0x000e620000000800 */
[----:B------:R-:W-:Y:S01]  /*4640*/  LEA.HI.X.SX32 R185, R43, R2, 0x1, P3 ;  /* 0x000000022bb97211 */ /* 0x000fe200018f0eff */
[----:B--2---:R-:W-:Y:S01]  /*4650*/  IMAD R43, R46, UR4, RZ ;  /* 0x000000042e2b7c24 */ /* 0x004fe2000f8e02ff */
[----:B------:R-:W-:-:S05]  /*4660*/  LEA R47, R50, R45, 0x2 ;  /* 0x0000002d322f7211 */ /* 0x000fca00078e10ff */
[----:B------:R-:W2:Y:S01]  /*4670*/  LDC R46, c[0x0][0x3d8] ;  /* 0x0000f600ff2e7b82 */ /* 0x000ea20000000800 */
[----:B------:R-:W-:-:S07]  /*4680*/  IADD3 R182, P3, PT, R43, R134, RZ ;  /* 0x000000862bb67210 */ /* 0x000fce0007f7e0ff */
[----:B------:R-:W3:Y:S01]  /*4690*/  LDC R50, c[0x0][0x3d8] ;  /* 0x0000f600ff327b82 */ /* 0x000ee20000000800 */
[----:B------:R-:W-:Y:S01]  /*46a0*/  LEA.HI.X.SX32 R183, R43, R2, 0x1, P3 ;  /* 0x000000022bb77211 */ /* 0x000fe200018f0eff */
[----:B0-----:R-:W-:Y:S01]  /*46b0*/  IMAD R49, R44, 0x4, R47 ;  /* 0x000000042c317824 */ /* 0x001fe200078e022f */
[-C--:B------:R-:W-:Y:S02]  /*46c0*/  IADD3 R178, P3, PT, R47, R134.reuse, RZ ;  /* 0x000000862fb27210 */ /* 0x080fe40007f7e0ff */
[----:B------:R-:W-:Y:S02]  /*46d0*/  IADD3 R188, P4, PT, R39, R134, RZ ;  /* 0x0000008627bc7210 */ /* 0x000fe40007f9e0ff */
[----:B------:R-:W-:Y:S01]  /*46e0*/  LEA.HI.X.SX32 R179, R47, R2, 0x1, P3 ;  /* 0x000000022fb37211 */ /* 0x000fe200018f0eff */
[----:B------:R-:W0:Y:S01]  /*46f0*/  LDC R60, c[0x0][0x3d8] ;  /* 0x0000f600ff3c7b82 */ /* 0x000e220000000800 */
[----:B------:R-:W-:Y:S02]  /*4700*/  IADD3 R176, P3, PT, R49, R134, RZ ;  /* 0x0000008631b07210 */ /* 0x000fe40007f7e0ff */
[----:B-1----:R-:W-:-:S02]  /*4710*/  LEA R47, R48, R49, 0x2 ;  /* 0x00000031302f7211 */ /* 0x002fc400078e10ff */
[-C--:B------:R-:W-:Y:S02]  /*4720*/  LEA.HI.X.SX32 R189, R39, R2.reuse, 0x1, P4 ;  /* 0x0000000227bd7211 */ /* 0x080fe400020f0eff */
[----:B------:R-:W-:Y:S01]  /*4730*/  LEA.HI.X.SX32 R177, R49, R2, 0x1, P3 ;  /* 0x0000000231b17211 */ /* 0x000fe200018f0eff */
[----:B--2---:R-:W-:Y:S01]  /*4740*/  IMAD R49, R46, 0x4, R47 ;  /* 0x000000042e317824 */ /* 0x004fe200078e022f */
[C---:B------:R-:W-:Y:S01]  /*4750*/  IADD3 R180, P4, PT, R45.reuse, R134, RZ ;  /* 0x000000862db47210 */ /* 0x040fe20007f9e0ff */
[----:B------:R-:W1:Y:S03]  /*4760*/  LDC R62, c[0x0][0x3d8] ;  /* 0x0000f600ff3e7b82 */ /* 0x000e660000000800 */
[----:B------:R-:W-:Y:S02]  /*4770*/  LEA.HI.X.SX32 R181, R45, R2, 0x1, P4 ;  /* 0x000000022db57211 */ /* 0x000fe400020f0eff */
[----:B------:R-:W-:-:S02]  /*4780*/  IADD3 R172, P4, PT, R49, R134, RZ ;  /* 0x0000008631ac7210 */ /* 0x000fc40007f9e0ff */
[----:B---3--:R-:W-:Y:S01]  /*4790*/  LEA R51, R50, R49, 0x2 ;  /* 0x0000003132337211 */ /* 0x008fe200078e10ff */
[----:B------:R-:W2:Y:S01]  /*47a0*/  LDC R64, c[0x0][0x3d8] ;  /* 0x0000f600ff407b82 */ /* 0x000ea20000000800 */
[----:B------:R-:W-:-:S03]  /*47b0*/  LEA.HI.X.SX32 R173, R49, R2, 0x1, P4 ;  /* 0x0000000231ad7211 */ /* 0x000fc600020f0eff */
[----:B------:R-:W-:Y:S01]  /*47c0*/  IMAD R49, R52, 0x4, R51 ;  /* 0x0000000434317824 */ /* 0x000fe200078e0233 */
[----:B------:R-:W-:-:S03]  /*47d0*/  IADD3 R174, P3, PT, R47, R134, RZ ;  /* 0x000000862fae7210 */ /* 0x000fc60007f7e0ff */
[----:B------:R-:W3:Y:S01]  /*47e0*/  LDC R52, c[0x0][0x3d8] ;  /* 0x0000f600ff347b82 */ /* 0x000ee20000000800 */
[----:B------:R-:W-:Y:S01]  /*47f0*/  LEA.HI.X.SX32 R175, R47, R2, 0x1, P3 ;  /* 0x000000022faf7211 */ /* 0x000fe200018f0eff */
[----:B------:R-:W-:Y:S01]  /*4800*/  UIADD3 UR4, UPT, UPT, UR17, 0x3c, URZ ;  /* 0x0000003c11047890 */ /* 0x000fe2000fffe0ff */
[----:B------:R-:W-:Y:S02]  /*4810*/  IADD3 R170, P3, PT, R51, R134, RZ ;  /* 0x0000008633aa7210 */ /* 0x000fe40007f7e0ff */
[----:B------:R-:W-:-:S03]  /*4820*/  LEA R53, R56, R49, 0x3 ;  /* 0x0000003138357211 */ /* 0x000fc600078e18ff */
[----:B------:R-:W0:Y:S01]  /*4830*/  LDC R56, c[0x0][0x3d8] ;  /* 0x0000f600ff387b82 */ /* 0x000e220000000800 */
[----:B------:R-:W-:Y:S01]  /*4840*/  LEA.HI.X.SX32 R171, R51, R2, 0x1, P3 ;  /* 0x0000000233ab7211 */ /* 0x000fe200018f0eff */
[----:B----4-:R-:W-:Y:S01]  /*4850*/  IMAD R51, R54, UR4, RZ ;  /* 0x0000000436337c24 */ /* 0x010fe2000f8e02ff */
[-C--:B------:R-:W-:Y:S02]  /*4860*/  IADD3 R168, P3, PT, R49, R134.reuse, RZ ;  /* 0x0000008631a87210 */ /* 0x080fe40007f7e0ff */
[----:B------:R-:W-:-:S03]  /*4870*/  IADD3 R164, P4, PT, R53, R134, RZ ;  /* 0x0000008635a47210 */ /* 0x000fc60007f9e0ff */
[----:B------:R-:W4:Y:S01]  /*4880*/  LDC R54, c[0x0][0x3d8] ;  /* 0x0000f600ff367b82 */ /* 0x000f220000000800 */
[-C--:B------:R-:W-:Y:S02]  /*4890*/  LEA.HI.X.SX32 R169, R49, R2.reuse, 0x1, P3 ;  /* 0x0000000231a97211 */ /* 0x080fe400018f0eff */
[----:B------:R-:W-:Y:S01]  /*48a0*/  LEA.HI.X.SX32 R165, R53, R2, 0x1, P4 ;  /* 0x0000000235a57211 */ /* 0x000fe200020f0eff */
[----:B-----5:R-:W-:Y:S01]  /*48b0*/  IMAD R53, R58, 0x4, R53 ;  /* 0x000000043a357824 */ /* 0x020fe200078e0235 */
[----:B------:R-:W-:-:S03]  /*48c0*/  IADD3 R166, P3, PT, R51, R134, RZ ;  /* 0x0000008633a67210 */ /* 0x000fc60007f7e0ff */
[----:B------:R-:W5:Y:S01]  /*48d0*/  LDC R58, c[0x0][0x3d8] ;  /* 0x0000f600ff3a7b82 */ /* 0x000f620000000800 */
[----:B------:R-:W-:Y:S02]  /*48e0*/  LEA.HI.X.SX32 R167, R51, R2, 0x1, P3 ;  /* 0x0000000233a77211 */ /* 0x000fe400018f0eff */
[C---:B------:R-:W-:Y:S02]  /*48f0*/  IADD3 R162, P3, PT, R53.reuse, R134, RZ ;  /* 0x0000008635a27210 */ /* 0x040fe40007f7e0ff */
[----:B---3--:R-:W-:Y:S02]  /*4900*/  LEA R55, R52, R53, 0x2 ;  /* 0x0000003534377211 */ /* 0x008fe400078e10ff */
[----:B------:R-:W-:Y:S01]  /*4910*/  LEA.HI.X.SX32 R163, R53, R2, 0x1, P3 ;  /* 0x0000000235a37211 */ /* 0x000fe200018f0eff */
[----:B------:R-:W3:Y:S01]  /*4920*/  LDC R66, c[0x0][0x3d8] ;  /* 0x0000f600ff427b82 */ /* 0x000ee20000000800 */
[----:B------:R-:W-:-:S04]  /*4930*/  IADD3 R160, P3, PT, R55, R134, RZ ;  /* 0x0000008637a07210 */ /* 0x000fc80007f7e0ff */
[----:B------:R-:W-:Y:S01]  /*4940*/  LEA.HI.X.SX32 R161, R55, R2, 0x1, P3 ;  /* 0x0000000237a17211 */ /* 0x000fe200018f0eff */
[----:B0-----:R-:W-:Y:S02]  /*4950*/  IMAD R55, R56, 0x4, R55 ;  /* 0x0000000438377824 */ /* 0x001fe400078e0237 */
[----:B------:R-:W0:Y:S03]  /*4960*/  LDC R68, c[0x0][0x3d8] ;  /* 0x0000f600ff447b82 */ /* 0x000e260000000800 */
[C---:B------:R-:W-:Y:S02]  /*4970*/  IADD3 R158, P3, PT, R55.reuse, R134, RZ ;  /* 0x00000086379e7210 */ /* 0x040fe40007f7e0ff */
[----:B----4-:R-:W-:Y:S02]  /*4980*/  LEA R57, R54, R55, 0x2 ;  /* 0x0000003736397211 */ /* 0x010fe400078e10ff */
[----:B------:R-:W-:Y:S01]  /*4990*/  LEA.HI.X.SX32 R159, R55, R2, 0x1, P3 ;  /* 0x00000002379f7211 */ /* 0x000fe200018f0eff */
[----:B------:R-:W4:Y:S01]  /*49a0*/  LDC R70, c[0x0][0x3d8] ;  /* 0x0000f600ff467b82 */ /* 0x000f220000000800 */
[----:B------:R-:W-:Y:S01]  /*49b0*/  IADD3 R156, P3, PT, R57, R134, RZ ;  /* 0x00000086399c7210 */ /* 0x000fe20007f7e0ff */
[----:B-----5:R-:W-:-:S03]  /*49c0*/  IMAD R61, R58, 0x4, R57 ;  /* 0x000000043a3d7824 */ /* 0x020fc600078e0239 */
[----:B------:R-:W-:Y:S02]  /*49d0*/  LEA.HI.X.SX32 R157, R57, R2, 0x1, P3 ;  /* 0x00000002399d7211 */ /* 0x000fe400018f0eff */
[----:B------:R-:W-:Y:S01]  /*49e0*/  LEA R57, R60, R61, 0x2 ;  /* 0x0000003d3c397211 */ /* 0x000fe200078e10ff */
[----:B------:R-:W5:Y:S04]  /*49f0*/  LDC R72, c[0x0][0x3d8] ;  /* 0x0000f600ff487b82 */ /* 0x000f680000000800 */
[----:B-1----:R-:W-:-:S04]  /*4a00*/  IMAD R59, R62, 0x8, R57 ;  /* 0x000000083e3b7824 */ /* 0x002fc800078e0239 */
[----:B------:R-:W1:Y:S01]  /*4a10*/  LDC R60, c[0x0][0x3d8] ;  /* 0x0000f600ff3c7b82 */ /* 0x000e620000000800 */
[----:B--2---:R-:W-:-:S05]  /*4a20*/  LEA R71, R64, R59, 0x2 ;  /* 0x0000003b40477211 */ /* 0x004fca00078e10ff */
[----:B---3--:R-:W-:Y:S02]  /*4a30*/  IMAD R63, R66, 0x4, R71 ;  /* 0x00000004423f7824 */ /* 0x008fe400078e0247 */
[----:B------:R-:W2:Y:S03]  /*4a40*/  LDC R56, c[0x0][0x3d8] ;  /* 0x0000f600ff387b82 */ /* 0x000ea60000000800 */
[----:B0-----:R-:W-:Y:S02]  /*4a50*/  LEA R73, R68, R63, 0x2 ;  /* 0x0000003f44497211 */ /* 0x001fe400078e10ff */
[----:B------:R-:W-:-:S03]  /*4a60*/  IADD3 R152, P3, PT, R57, R134, RZ ;  /* 0x0000008639987210 */ /* 0x000fc60007f7e0ff */
[----:B----4-:R-:W-:Y:S01]  /*4a70*/  IMAD R65, R70, 0x4, R73 ;  /* 0x0000000446417824 */ /* 0x010fe200078e0249 */
[----:B------:R-:W0:Y:S01]  /*4a80*/  LDC R68, c[0x0][0x3d8] ;  /* 0x0000f600ff447b82 */ /* 0x000e220000000800 */
[----:B------:R-:W-:Y:S02]  /*4a90*/  LEA.HI.X.SX32 R153, R57, R2, 0x1, P3 ;  /* 0x0000000239997211 */ /* 0x000fe400018f0eff */
[C---:B------:R-:W-:Y:S02]  /*4aa0*/  IADD3 R144, P3, PT, R63.reuse, R134, RZ ;  /* 0x000000863f907210 */ /* 0x040fe40007f7e0ff */
[----:B-----5:R-:W-:Y:S02]  /*4ab0*/  LEA R75, R72, R65, 0x2 ;  /* 0x00000041484b7211 */ /* 0x020fe400078e10ff */
[----:B------:R-:W-:Y:S01]  /*4ac0*/  PRMT R37, RZ, 0x7610, R37 ;  /* 0x00007610ff257816 */ /* 0x000fe20000000025 */
[----:B------:R-:W3:Y:S01]  /*4ad0*/  @!P0 SYNCS.CCTL.IV [UR10+0x6000] ;  /* 0x00600000ff0089b1 */ /* 0x000ee2000800000a */
[----:B------:R-:W-:Y:S01]  /*4ae0*/  PRMT R39, RZ, 0x7610, R39 ;  /* 0x00007610ff277816 */ /* 0x000fe20000000027 */
[----:B-1----:R-:W-:Y:S01]  /*4af0*/  IMAD R69, R60, 0x4, R75 ;  /* 0x000000043c457824 */ /* 0x002fe200078e024b */
[----:B------:R-:W-:Y:S01]  /*4b00*/  PRMT R41, RZ, 0x7610, R41 ;  /* 0x00007610ff297816 */ /* 0x000fe20000000029 */
[----:B------:R-:W-:Y:S01]  /*4b10*/  NOP ;  /* 0x0000000000007918 */ /* 0x000fe20000000000 */
[----:B------:R-:W-:Y:S01]  /*4b20*/  LEA.HI.X.SX32 R145, R63, R2, 0x1, P3 ;  /* 0x000000023f917211 */ /* 0x000fe200018f0eff */
[----:B------:R-:W3:Y:S01]  /*4b30*/  @P1 LDG.E.U8 R3, desc[UR30][R196.64] ;  /* 0x0000001ec4031981 */ /* 0x000ee2000c1e1100 */
[----:B------:R-:W-:-:S02]  /*4b40*/  PRMT R42, RZ, 0x7610, R42 ;  /* 0x00007610ff2a7816 */ /* 0x000fc4000000002a */
[-C--:B------:R-:W-:Y:S01]  /*4b50*/  IADD3 R140, P3, PT, R65, R134.reuse, RZ ;  /* 0x00000086418c7210 */ /* 0x080fe20007f7e0ff */
[----:B------:R-:W4:Y:S01]  /*4b60*/  @P1 LDG.E.U8 R37, desc[UR30][R192.64] ;  /* 0x0000001ec0251981 */ /* 0x000f22000c1e1100 */
[----:B------:R-:W-:Y:S02]  /*4b70*/  PRMT R45, RZ, 0x7610, R45 ;  /* 0x00007610ff2d7816 */ /* 0x000fe4000000002d */
[----:B------:R-:W-:Y:S01]  /*4b80*/  PRMT R47, RZ, 0x7610, R47 ;  /* 0x00007610ff2f7816 */ /* 0x000fe2000000002f */
[----:B------:R-:W5:Y:S01]  /*4b90*/  @P1 LDG.E.U8 R39, desc[UR30][R188.64] ;  /* 0x0000001ebc271981 */ /* 0x000f62000c1e1100 */
[----:B------:R-:W-:Y:S01]  /*4ba0*/  PRMT R50, RZ, 0x7610, R50 ;  /* 0x00007610ff327816 */ /* 0x000fe20000000032 */
[----:B------:R-:W-:Y:S01]  /*4bb0*/  UIADD3 UR4, UPT, UPT, UR17, 0x5c, URZ ;  /* 0x0000005c11047890 */ /* 0x000fe2000fffe0ff */
[----:B------:R-:W-:Y:S01]  /*4bc0*/  IADD3 R148, P4, PT, R59, R134, RZ ;  /* 0x000000863b947210 */ /* 0x000fe20007f9e0ff */
[----:B------:R-:W3:Y:S01]  /*4bd0*/  @P1 LDG.E.U8 R41, desc[UR30][R184.64] ;  /* 0x0000001eb8291981 */ /* 0x000ee2000c1e1100 */
[----:B------:R-:W-:-:S02]  /*4be0*/  PRMT R49, RZ, 0x7610, R49 ;  /* 0x00007610ff317816 */ /* 0x000fc40000000031 */
[----:B------:R-:W-:Y:S01]  /*4bf0*/  LEA.HI.X.SX32 R141, R65, R2, 0x1, P3 ;  /* 0x00000002418d7211 */ /* 0x000fe200018f0eff */
[----:B------:R-:W3:Y:S01]  /*4c00*/  @P1 LDG.E.U8 R42, desc[UR30][R180.64] ;  /* 0x0000001eb42a1981 */ /* 0x000ee2000c1e1100 */
[----:B------:R-:W-:Y:S02]  /*4c10*/  PRMT R53, RZ, 0x7610, R53 ;  /* 0x00007610ff357816 */ /* 0x000fe40000000035 */
[----:B------:R-:W-:Y:S01]  /*4c20*/  IADD3 R136, P3, PT, R69, R134, RZ ;  /* 0x0000008645887210 */ /* 0x000fe20007f7e0ff */
[----:B------:R-:W3:Y:S01]  /*4c30*/  @P1 LDG.E.U8 R45, desc[UR30][R176.64] ;  /* 0x0000001eb02d1981 */ /* 0x000ee2000c1e1100 */
[----:B------:R-:W-:Y:S02]  /*4c40*/  PRMT R55, RZ, 0x7610, R55 ;  /* 0x00007610ff377816 */ /* 0x000fe40000000037 */
[----:B------:R-:W-:Y:S01]  /*4c50*/  PRMT R57, RZ, 0x7610, R57 ;  /* 0x00007610ff397816 */ /* 0x000fe20000000039 */
[----:B------:R-:W3:Y:S01]  /*4c60*/  @P1 LDG.E.U8 R47, desc[UR30][R172.64] ;  /* 0x0000001eac2f1981 */ /* 0x000ee2000c1e1100 */
[----:B------:R-:W-:-:S02]  /*4c70*/  LEA.HI.X.SX32 R149, R59, R2, 0x1, P4 ;  /* 0x000000023b957211 */ /* 0x000fc400020f0eff */
[----:B------:R-:W-:Y:S01]  /*4c80*/  PRMT R59, RZ, 0x7610, R59 ;  /* 0x00007610ff3b7816 */ /* 0x000fe2000000003b */
[----:B------:R-:W3:Y:S01]  /*4c90*/  @P1 LDG.E.U8 R50, desc[UR30][R168.64] ;  /* 0x0000001ea8321981 */ /* 0x000ee2000c1e1100 */
[----:B------:R-:W-:Y:S02]  /*4ca0*/  PRMT R58, RZ, 0x7610, R58 ;  /* 0x00007610ff3a7816 */ /* 0x000fe4000000003a */
[----:B------:R-:W-:Y:S01]  /*4cb0*/  LEA.HI.X.SX32 R137, R69, R2, 0x1, P3 ;  /* 0x0000000245897211 */ /* 0x000fe200018f0eff */
[----:B------:R-:W3:Y:S01]  /*4cc0*/  @P1 LDG.E.U8 R49, desc[UR30][R164.64] ;  /* 0x0000001ea4311981 */ /* 0x000ee2000c1e1100 */
[----:B------:R-:W-:Y:S01]  /*4cd0*/  PRMT R62, RZ, 0x7610, R62 ;  /* 0x00007610ff3e7816 */ /* 0x000fe2000000003e */
[----:B--2---:R-:W-:Y:S01]  /*4ce0*/  IMAD R69, R56, UR4, RZ ;  /* 0x0000000438457c24 */ /* 0x004fe2000f8e02ff */
[--C-:B------:R-:W-:Y:S01]  /*4cf0*/  FMNMX3 R67, R38, R67, R36.reuse, !PT ;  /* 0x0000004326437276 */ /* 0x100fe20007800024 */
[----:B------:R-:W2:Y:S01]  /*4d00*/  @P1 LDG.E.U8 R53, desc[UR30][R160.64] ;  /* 0x0000001ea0351981 */ /* 0x000ea2000c1e1100 */
[----:B------:R-:W-:Y:S01]  /*4d10*/  PRMT R63, RZ, 0x7610, R63 ;  /* 0x00007610ff3f7816 */ /* 0x000fe2000000003f */
[----:B------:R-:W-:Y:S01]  /*4d20*/  UIADD3 UR4, UPT, UPT, UR17, 0x7c, URZ ;  /* 0x0000007c11047890 */ /* 0x000fe2000fffe0ff */
[----:B------:R-:W-:Y:S01]  /*4d30*/  IADD3 R154, P3, PT, R61, R134, RZ ;  /* 0x000000863d9a7210 */ /* 0x000fe20007f7e0ff */
[----:B------:R-:W2:Y:S01]  /*4d40*/  @P1 LDG.E.U8 R55, desc[UR30][R156.64] ;  /* 0x0000001e9c371981 */ /* 0x000ea2000c1e1100 */
[----:B------:R-:W-:-:S02]  /*4d50*/  PRMT R36, RZ, 0x7610, R36 ;  /* 0x00007610ff247816 */ /* 0x000fc40000000024 */
[----:B------:R-:W-:Y:S01]  /*4d60*/  PRMT R38, RZ, 0x7610, R38 ;  /* 0x00007610ff267816 */ /* 0x000fe20000000026 */
[----:B------:R-:W2:Y:S01]  /*4d70*/  @P1 LDG.E.U8 R57, desc[UR30][R152.64] ;  /* 0x0000001e98391981 */ /* 0x000ea2000c1e1100 */
[----:B------:R-:W-:Y:S02]  /*4d80*/  PRMT R40, RZ, 0x7610, R40 ;  /* 0x00007610ff287816 */ /* 0x000fe40000000028 */
[----:B------:R-:W-:Y:S01]  /*4d90*/  PRMT R43, RZ, 0x7610, R43 ;  /* 0x00007610ff2b7816 */ /* 0x000fe2000000002b */
[----:B------:R-:W2:Y:S01]  /*4da0*/  @P1 LDG.E.U8 R59, desc[UR30][R148.64] ;  /* 0x0000001e943b1981 */ /* 0x000ea2000c1e1100 */
[----:B------:R-:W-:Y:S01]  /*4db0*/  LEA.HI.X.SX32 R155, R61, R2, 0x1, P3 ;  /* 0x000000023d9b7211 */ /* 0x000fe200018f0eff */
[----:B0-----:R-:W-:Y:S01]  /*4dc0*/  IMAD R61, R68, UR4, RZ ;  /* 0x00000004443d7c24 */ /* 0x001fe2000f8e02ff */
[----:B------:R-:W-:Y:S01]  /*4dd0*/  PRMT R44, RZ, 0x7610, R44 ;  /* 0x00007610ff2c7816 */ /* 0x000fe2000000002c */
[----:B------:R-:W2:Y:S01]  /*4de0*/  @P1 LDG.E.U8 R58, desc[UR30][R144.64] ;  /* 0x0000001e903a1981 */ /* 0x000ea2000c1e1100 */
[----:B------:R-:W-:-:S02]  /*4df0*/  IADD3 R150, P4, PT, R69, R134, RZ ;  /* 0x0000008645967210 */ /* 0x000fc40007f9e0ff */
[----:B------:R-:W-:Y:S01]  /*4e00*/  IADD3 R146, P3, PT, R71, R134, RZ ;  /* 0x0000008647927210 */ /* 0x000fe20007f7e0ff */
[----:B------:R-:W2:Y:S01]  /*4e10*/  @P1 LDG.E.U8 R62, desc[UR30][R140.64] ;  /* 0x0000001e8c3e1981 */ /* 0x000ea2000c1e1100 */
[----:B------:R-:W-:Y:S02]  /*4e20*/  PRMT R46, RZ, 0x7610, R46 ;  /* 0x00007610ff2e7816 */ /* 0x000fe4000000002e */
[----:B------:R-:W-:Y:S01]  /*4e30*/  PRMT R48, RZ, 0x7610, R48 ;  /* 0x00007610ff307816 */ /* 0x000fe20000000030 */
[----:B------:R-:W2:Y:S01]  /*4e40*/  @P1 LDG.E.U8 R63, desc[UR30][R136.64] ;  /* 0x0000001e883f1981 */ /* 0x000ea2000c1e1100 */
[----:B------:R-:W-:-:S03]  /*4e50*/  PRMT R51, RZ, 0x7610, R51 ;  /* 0x00007610ff337816 */ /* 0x000fc60000000033 */
[----:B------:R-:W2:Y:S01]  /*4e60*/  @P1 LDG.E.U8 R36, desc[UR30][R194.64] ;  /* 0x0000001ec2241981 */ /* 0x000ea2000c1e1100 */
[----:B------:R-:W-:Y:S02]  /*4e70*/  PRMT R52, RZ, 0x7610, R52 ;  /* 0x00007610ff347816 */ /* 0x000fe40000000034 */
[-C--:B------:R-:W-:Y:S01]  /*4e80*/  LEA.HI.X.SX32 R151, R69, R2.reuse, 0x1, P4 ;  /* 0x0000000245977211 */ /* 0x080fe200020f0eff */
[----:B------:R-:W2:Y:S01]  /*4e90*/  @P1 LDG.E.U8 R38, desc[UR30][R190.64] ;  /* 0x0000001ebe261981 */ /* 0x000ea2000c1e1100 */
[----:B------:R-:W-:Y:S02]  /*4ea0*/  LEA.HI.X.SX32 R147, R71, R2, 0x1, P3 ;  /* 0x0000000247937211 */ /* 0x000fe400018f0eff */
[----:B------:R-:W-:Y:S01]  /*4eb0*/  PRMT R54, RZ, 0x7610, R54 ;  /* 0x00007610ff367816 */ /* 0x000fe20000000036 */
[----:B------:R-:W2:Y:S01]  /*4ec0*/  @P1 LDG.E.U8 R40, desc[UR30][R186.64] ;  /* 0x0000001eba281981 */ /* 0x000ea2000c1e1100 */
[-C--:B------:R-:W-:Y:S02]  /*4ed0*/  IADD3 R142, P3, PT, R73, R134.reuse, RZ ;  /* 0x00000086498e7210 */ /* 0x080fe40007f7e0ff */
[----:B------:R-:W-:Y:S01]  /*4ee0*/  IADD3 R138, P4, PT, R75, R134, RZ ;  /* 0x000000864b8a7210 */ /* 0x000fe20007f9e0ff */
[----:B------:R-:W2:Y:S01]  /*4ef0*/  @P1 LDG.E.U8 R43, desc[UR30][R182.64] ;  /* 0x0000001eb62b1981 */ /* 0x000ea2000c1e1100 */
[----:B------:R-:W-:-:S02]  /*4f00*/  PRMT R65, RZ, 0x7610, R65 ;  /* 0x00007610ff417816 */ /* 0x000fc40000000041 */
[----:B------:R-:W-:Y:S01]  /*4f10*/  IADD3 R134, P5, PT, R61, R134, RZ ;  /* 0x000000863d867210 */ /* 0x000fe20007fbe0ff */
[----:B------:R-:W2:Y:S01]  /*4f20*/  @P1 LDG.E.U8 R44, desc[UR30][R178.64] ;  /* 0x0000001eb22c1981 */ /* 0x000ea2000c1e1100 */
[----:B------:R-:W-:Y:S02]  /*4f30*/  PRMT R64, RZ, 0x7610, R64 ;  /* 0x00007610ff407816 */ /* 0x000fe40000000040 */
[----:B------:R-:W-:Y:S01]  /*4f40*/  PRMT R66, RZ, 0x7610, R66 ;  /* 0x00007610ff427816 */ /* 0x000fe20000000042 */
[----:B------:R-:W2:Y:S01]  /*4f50*/  @P1 LDG.E.U8 R46, desc[UR30][R174.64] ;  /* 0x0000001eae2e1981 */ /* 0x000ea2000c1e1100 */
[----:B------:R-:W-:-:S03]  /*4f60*/  PRMT R56, RZ, 0x7610, R56 ;  /* 0x00007610ff387816 */ /* 0x000fc60000000038 */
[----:B------:R-:W2:Y:S01]  /*4f70*/  @P1 LDG.E.U8 R48, desc[UR30][R170.64] ;  /* 0x0000001eaa301981 */ /* 0x000ea2000c1e1100 */
[-C--:B------:R-:W-:Y:S02]  /*4f80*/  LEA.HI.X.SX32 R143, R73, R2.reuse, 0x1, P3 ;  /* 0x00000002498f7211 */ /* 0x080fe400018f0eff */
[-C--:B------:R-:W-:Y:S01]  /*4f90*/  LEA.HI.X.SX32 R135, R61, R2.reuse, 0x1, P5 ;  /* 0x000000023d877211 */ /* 0x080fe200028f0eff */
[----:B------:R-:W2:Y:S01]  /*4fa0*/  @P1 LDG.E.U8 R51, desc[UR30][R166.64] ;  /* 0x0000001ea6331981 */ /* 0x000ea2000c1e1100 */
[----:B------:R-:W-:Y:S02]  /*4fb0*/  PRMT R60, RZ, 0x7610, R60 ;  /* 0x00007610ff3c7816 */ /* 0x000fe4000000003c */
[----:B------:R-:W-:Y:S01]  /*4fc0*/  LEA.HI.X.SX32 R139, R75, R2, 0x1, P4 ;  /* 0x000000024b8b7211 */ /* 0x000fe200020f0eff */
[----:B------:R-:W2:Y:S01]  /*4fd0*/  @P1 LDG.E.U8 R52, desc[UR30][R162.64] ;  /* 0x0000001ea2341981 */ /* 0x000ea2000c1e1100 */
[----:B------:R-:W-:-:S03]  /*4fe0*/  PRMT R61, RZ, 0x7610, R61 ;  /* 0x00007610ff3d7816 */ /* 0x000fc6000000003d */
[----:B------:R-:W2:Y:S04]  /*4ff0*/  @P1 LDG.E.U8 R54, desc[UR30][R158.64] ;  /* 0x0000001e9e361981 */ /* 0x000ea8000c1e1100 */
[----:B------:R-:W2:Y:S04]  /*5000*/  @P1 LDG.E.U8 R65, desc[UR30][R154.64] ;  /* 0x0000001e9a411981 */ /* 0x000ea8000c1e1100 */
[----:B------:R-:W2:Y:S04]  /*5010*/  @P1 LDG.E.U8 R64, desc[UR30][R150.64] ;  /* 0x0000001e96401981 */ /* 0x000ea8000c1e1100 */
[----:B------:R-:W2:Y:S04]  /*5020*/  @P1 LDG.E.U8 R66, desc[UR30][R146.64] ;  /* 0x0000001e92421981 */ /* 0x000ea8000c1e1100 */
[----:B------:R-:W2:Y:S04]  /*5030*/  @P1 LDG.E.U8 R56, desc[UR30][R142.64] ;  /* 0x0000001e8e381981 */ /* 0x000ea8000c1e1100 */
[----:B------:R-:W2:Y:S04]  /*5040*/  @P1 LDG.E.U8 R60, desc[UR30][R138.64] ;  /* 0x0000001e8a3c1981 */ /* 0x000ea8000c1e1100 */
[----:B------:R-:W2:Y:S01]  /*5050*/  @P1 LDG.E.U8 R61, desc[UR30][R134.64] ;  /* 0x0000001e863d1981 */ /* 0x000ea2000c1e1100 */
[----:B------:R-:W-:Y:S01]  /*5060*/  FMUL R2, R21, UR9 ;  /* 0x0000000915027c20 */ /* 0x000fe20008400000 */
[----:B------:R-:W-:Y:S01]  /*5070*/  FMUL R68, R22, UR9 ;  /* 0x0000000916447c20 */ /* 0x000fe20008400000 */
[----:B------:R-:W-:Y:S01]  /*5080*/  FMUL R69, R23, UR9 ;  /* 0x0000000917457c20 */ /* 0x000fe20008400000 */
[----:B------:R-:W-:-:S03]  /*5090*/  FMUL R70, R24, UR9 ;  /* 0x0000000918467c20 */ /* 0x000fc60008400000 */
[----:B------:R-:W-:Y:S01]  /*50a0*/  FMNMX3 R68, R67, R2, R68, !PT ;  /* 0x0000000243447276 */ /* 0x000fe20007800044 */
[----:B------:R-:W-:Y:S01]  /*50b0*/  FMUL R2, R25, UR9 ;  /* 0x0000000919027c20 */ /* 0x000fe20008400000 */
[----:B------:R-:W-:Y:S02]  /*50c0*/  FMUL R67, R26, UR9 ;  /* 0x000000091a437c20 */ /* 0x000fe40008400000 */
[----:B------:R-:W-:Y:S01]  /*50d0*/  FMNMX3 R70, R68, R69, R70, !PT ;  /* 0x0000004544467276 */ /* 0x000fe20007800046 */
[----:B------:R-:W-:Y:S01]  /*50e0*/  FMUL R68, R27, UR9 ;  /* 0x000000091b447c20 */ /* 0x000fe20008400000 */
[----:B------:R-:W-:Y:S02]  /*50f0*/  FMUL R69, R28, UR9 ;  /* 0x000000091c457c20 */ /* 0x000fe40008400000 */
[----:B------:R-:W-:Y:S01]  /*5100*/  FMNMX3 R70, R70, R2, R67, !PT ;  /* 0x0000000246467276 */ /* 0x000fe20007800043 */
[----:B------:R-:W-:Y:S01]  /*5110*/  FMUL R2, R29, UR9 ;  /* 0x000000091d027c20 */ /* 0x000fe20008400000 */
[----:B------:R-:W-:-:S02]  /*5120*/  FMUL R67, R30, UR9 ;  /* 0x000000091e437c20 */ /* 0x000fc40008400000 */
[----:B------:R-:W-:Y:S01]  /*5130*/  FMNMX3 R70, R70, R68, R69, !PT ;  /* 0x0000004446467276 */ /* 0x000fe20007800045 */
[----:B------:R-:W-:Y:S01]  /*5140*/  FMUL R68, R31, UR9 ;  /* 0x000000091f447c20 */ /* 0x000fe20008400000 */
[----:B------:R-:W-:Y:S02]  /*5150*/  FMUL R69, R32, UR9 ;  /* 0x0000000920457c20 */ /* 0x000fe40008400000 */
[----:B------:R-:W-:Y:S01]  /*5160*/  FMNMX3 R70, R70, R2, R67, !PT ;  /* 0x0000000246467276 */ /* 0x000fe20007800043 */
[----:B------:R-:W-:Y:S01]  /*5170*/  FMUL R2, R33, UR9 ;  /* 0x0000000921027c20 */ /* 0x000fe20008400000 */
[----:B------:R-:W-:Y:S02]  /*5180*/  FMUL R67, R34, UR9 ;  /* 0x0000000922437c20 */ /* 0x000fe40008400000 */
[----:B------:R-:W-:Y:S01]  /*5190*/  FMNMX3 R69, R70, R68, R69, !PT ;  /* 0x0000004446457276 */ /* 0x000fe20007800045 */
[----:B------:R-:W-:-:S03]  /*51a0*/  FMUL R68, R35, UR9 ;  /* 0x0000000923447c20 */ /* 0x000fc60008400000 */
[----:B------:R-:W-:-:S04]  /*51b0*/  FMNMX3 R67, R69, R2, R67, !PT ;  /* 0x0000000245437276 */ /* 0x000fc80007800043 */
[----:B------:R-:W-:-:S05]  /*51c0*/  FMNMX3 R2, R67, -INF , R68, !PT ;  /* 0xff80000043027876 */ /* 0x000fca0007800044 */
[--C-:B------:R-:W-:Y:S01]  /*51d0*/  FFMA R4, R4, UR9, -R2.reuse ;  /* 0x0000000904047c23 */ /* 0x100fe20008000802 */
[--C-:B------:R-:W-:Y:S01]  /*51e0*/  FFMA R5, R5, UR9, -R2.reuse ;  /* 0x0000000905057c23 */ /* 0x100fe20008000802 */
[--C-:B------:R-:W-:Y:S02]  /*51f0*/  FFMA R6, R6, UR9, -R2.reuse ;  /* 0x0000000906067c23 */ /* 0x100fe40008000802 */
[----:B------:R-:W-:Y:S01]  /*5200*/  FMUL R4, R4, 1.4426950216293334961 ;  /* 0x3fb8aa3b04047820 */ /* 0x000fe20000400000 */
[----:B------:R-:W-:Y:S01]  /*5210*/  FMUL R5, R5, 1.4426950216293334961 ;  /* 0x3fb8aa3b05057820 */ /* 0x000fe20000400000 */
[----:B------:R-:W-:Y:S01]  /*5220*/  FMUL R6, R6, 1.4426950216293334961 ;  /* 0x3fb8aa3b06067820 */ /* 0x000fe20000400000 */
[--C-:B------:R-:W-:Y:S01]  /*5230*/  FFMA R7, R7, UR9, -R2.reuse ;  /* 0x0000000907077c23 */ /* 0x100fe20008000802 */
[----:B------:R-:W-:Y:S02]  /*5240*/  FFMA R8, R8, UR9, -R2 ;  /* 0x0000000908087c23 */ /* 0x000fe40008000802 */
[----:B------:R-:W-:Y:S01]  /*5250*/  MUFU.EX2 R4, R4 ;  /* 0x0000000400047308 */ /* 0x000fe20000000800 */
[----:B------:R-:W-:Y:S01]  /*5260*/  FMUL R7, R7, 1.4426950216293334961 ;  /* 0x3fb8aa3b07077820 */ /* 0x000fe20000400000 */
[----:B------:R-:W-:-:S06]  /*5270*/  FMUL R68, R8, 1.4426950216293334961 ;  /* 0x3fb8aa3b08447820 */ /* 0x000fcc0000400000 */
[----:B------:R-:W0:Y:S01]  /*5280*/  MUFU.EX2 R5, R5 ;  /* 0x0000000500057308 */ /* 0x000e220000000800 */
[--C-:B------:R-:W-:Y:S01]  /*5290*/  FFMA R8, R9, UR9, -R2.reuse ;  /* 0x0000000909087c23 */ /* 0x100fe20008000802 */
[----:B------:R-:W-:-:S06]  /*52a0*/  FFMA R10, R10, UR9, -R2 ;  /* 0x000000090a0a7c23 */ /* 0x000fcc0008000802 */
[----:B------:R-:W1:Y:S01]  /*52b0*/  MUFU.EX2 R6, R6 ;  /* 0x0000000600067308 */ /* 0x000e620000000800 */
[----:B------:R-:W-:Y:S01]  /*52c0*/  FMUL R8, R8, 1.4426950216293334961 ;  /* 0x3fb8aa3b08087820 */ /* 0x000fe20000400000 */
[----:B------:R-:W-:-:S06]  /*52d0*/  FMUL R10, R10, 1.4426950216293334961 ;  /* 0x3fb8aa3b0a0a7820 */ /* 0x000fcc0000400000 */
[----:B------:R-:W1:Y:S01]  /*52e0*/  MUFU.EX2 R7, R7 ;  /* 0x0000000700077308 */ /* 0x000e620000000800 */
[----:B------:R-:W-:Y:S01]  /*52f0*/  FFMA R11, R11, UR9, -R2 ;  /* 0x000000090b0b7c23 */ /* 0x000fe20008000802 */
[----:B0-----:R-:W-:-:S06]  /*5300*/  FADD R71, R4, R5 ;  /* 0x0000000504477221 */ /* 0x001fcc0000000000 */
[----:B------:R0:W0:Y:S01]  /*5310*/  MUFU.EX2 R9, R68 ;  /* 0x0000004400097308 */ /* 0x0000220000000800 */
[----:B------:R-:W-:Y:S01]  /*5320*/  FMUL R67, R11, 1.4426950216293334961 ;  /* 0x3fb8aa3b0b437820 */ /* 0x000fe20000400000 */
[--C-:B------:R-:W-:Y:S01]  /*5330*/  FFMA R12, R12, UR9, -R2.reuse ;  /* 0x000000090c0c7c23 */ /* 0x100fe20008000802 */
[--C-:B------:R-:W-:Y:S01]  /*5340*/  FFMA R15, R15, UR9, -R2.reuse ;  /* 0x000000090f0f7c23 */ /* 0x100fe20008000802 */
[----:B------:R-:W-:-:S04]  /*5350*/  FFMA R13, R13, UR9, -R2 ;  /* 0x000000090d0d7c23 */ /* 0x000fc80008000802 */
[----:B------:R-:W0:Y:S01]  /*5360*/  MUFU.EX2 R8, R8 ;  /* 0x0000000800087308 */ /* 0x000e220000000800 */
[----:B------:R-:W-:Y:S01]  /*5370*/  FFMA R14, R14, UR9, -R2 ;  /* 0x000000090e0e7c23 */ /* 0x000fe20008000802 */
[----:B-1----:R-:W-:Y:S01]  /*5380*/  FADD R70, R6, R71 ;  /* 0x0000004706467221 */ /* 0x002fe20000000000 */
[----:B------:R-:W-:Y:S01]  /*5390*/  FMUL R11, R12, 1.4426950216293334961 ;  /* 0x3fb8aa3b0c0b7820 */ /* 0x000fe20000400000 */
[----:B0-----:R-:W-:-:S04]  /*53a0*/  FMUL R68, R15, 1.4426950216293334961 ;  /* 0x3fb8aa3b0f447820 */ /* 0x001fc80000400000 */
[----:B------:R-:W0:Y:S01]  /*53b0*/  MUFU.EX2 R10, R10 ;  /* 0x0000000a000a7308 */ /* 0x000e220000000800 */
[----:B------:R-:W-:Y:S01]  /*53c0*/  FMUL R12, R13, 1.4426950216293334961 ;  /* 0x3fb8aa3b0d0c7820 */ /* 0x000fe20000400000 */
[--C-:B------:R-:W-:Y:S01]  /*53d0*/  FFMA R19, R19, UR9, -R2.reuse ;  /* 0x0000000913137c23 */ /* 0x100fe20008000802 */
[--C-:B------:R-:W-:Y:S01]  /*53e0*/  FFMA R23, R23, UR9, -R2.reuse ;  /* 0x0000000917177c23 */ /* 0x100fe20008000802 */
[----:B------:R-:W-:Y:S01]  /*53f0*/  FMUL R13, R14, 1.4426950216293334961 ;  /* 0x3fb8aa3b0e0d7820 */ /* 0x000fe20000400000 */
[----:B------:R-:W-:Y:S01]  /*5400*/  FFMA R17, R17, UR9, -R2 ;  /* 0x0000000911117c23 */ /* 0x000fe20008000802 */
[----:B------:R-:W-:Y:S02]  /*5410*/  FADD R70, R7, R70 ;  /* 0x0000004607467221 */ /* 0x000fe40000000000 */
[----:B------:R-:W1:Y:S01]  /*5420*/  MUFU.EX2 R67, R67 ;  /* 0x0000004300437308 */ /* 0x000e620000000800 */
[--C-:B------:R-:W-:Y:S01]  /*5430*/  FFMA R14, R16, UR9, -R2.reuse ;  /* 0x00000009100e7c23 */ /* 0x100fe20008000802 */
[----:B------:R-:W-:Y:S01]  /*5440*/  FFMA R18, R18, UR9, -R2 ;  /* 0x0000000912127c23 */ /* 0x000fe20008000802 */
[----:B------:R-:W-:Y:S01]  /*5450*/  FMUL R69, R19, 1.4426950216293334961 ;  /* 0x3fb8aa3b13457820 */ /* 0x000fe20000400000 */
[----:B------:R-:W-:-:S04]  /*5460*/  FMUL R15, R17, 1.4426950216293334961 ;  /* 0x3fb8aa3b110f7820 */ /* 0x000fc80000400000 */
[----:B------:R0:W-:Y:S01]  /*5470*/  MUFU.EX2 R16, R68 ;  /* 0x0000004400107308 */ /* 0x0001e20000000800 */
[----:B------:R-:W-:Y:S01]  /*5480*/  FMUL R17, R18, 1.4426950216293334961 ;  /* 0x3fb8aa3b12117820 */ /* 0x000fe20000400000 */
[----:B------:R-:W-:-:S06]  /*5490*/  FFMA R18, R20, UR9, -R2 ;  /* 0x0000000914127c23 */ /* 0x000fcc0008000802 */
[----:B------:R-:W1:Y:S01]  /*54a0*/  MUFU.EX2 R11, R11 ;  /* 0x0000000b000b7308 */ /* 0x000e620000000800 */
[----:B0-----:R-:W-:Y:S01]  /*54b0*/  FMUL R68, R23, 1.4426950216293334961 ;  /* 0x3fb8aa3b17447820 */ /* 0x001fe20000400000 */
[----:B------:R-:W-:-:S06]  /*54c0*/  FADD R23, R9, R70 ;  /* 0x0000004609177221 */ /* 0x000fcc0000000000 */
[----:B------:R-:W0:Y:S01]  /*54d0*/  MUFU.EX2 R12, R12 ;  /* 0x0000000c000c7308 */ /* 0x000e220000000800 */
[----:B------:R-:W-:-:S07]  /*54e0*/  FMUL R14, R14, 1.4426950216293334961 ;  /* 0x3fb8aa3b0e0e7820 */ /* 0x000fce0000400000 */
[----:B------:R0:W-:Y:S02]  /*54f0*/  MUFU.EX2 R20, R69 ;  /* 0x0000004500147308 */ /* 0x0001e40000000800 */
[----:B0-----:R-:W-:-:S06]  /*5500*/  FADD R69, R8, R23 ;  /* 0x0000001708457221 */ /* 0x001fcc0000000000 */
[----:B------:R-:W0:Y:S01]  /*5510*/  MUFU.EX2 R13, R13 ;  /* 0x0000000d000d7308 */ /* 0x000e220000000800 */
[----:B------:R-:W-:Y:S01]  /*5520*/  FADD R70, R10, R69 ;  /* 0x000000450a467221 */ /* 0x000fe20000000000 */
[----:B------:R-:W-:-:S03]  /*5530*/  FFMA R25, R25, UR9, -R2 ;  /* 0x0000000919197c23 */ /* 0x000fc60008000802 */
[----:B-1----:R-:W-:-:S03]  /*5540*/  FADD R70, R67, R70 ;  /* 0x0000004643467221 */ /* 0x002fc60000000000 */
[----:B------:R-:W1:Y:S01]  /*5550*/  MUFU.EX2 R14, R14 ;  /* 0x0000000e000e7308 */ /* 0x000e620000000800 */
[--C-:B------:R-:W-:Y:S01]  /*5560*/  FFMA R21, R21, UR9, -R2.reuse ;  /* 0x0000000915157c23 */ /* 0x100fe20008000802 */
[--C-:B------:R-:W-:Y:S01]  /*5570*/  FFMA R26, R26, UR9, -R2.reuse ;  /* 0x000000091a1a7c23 */ /* 0x100fe20008000802 */
[----:B------:R-:W-:Y:S01]  /*5580*/  FFMA R22, R22, UR9, -R2 ;  /* 0x0000000916167c23 */ /* 0x000fe20008000802 */
[----:B------:R-:W-:Y:S01]  /*5590*/  FADD R69, R11, R70 ;  /* 0x000000460b457221 */ /* 0x000fe20000000000 */
[----:B------:R-:W-:Y:S01]  /*55a0*/  FMUL R23, R25, 1.4426950216293334961 ;  /* 0x3fb8aa3b19177820 */ /* 0x000fe20000400000 */
[----:B------:R-:W-:Y:S01]  /*55b0*/  FMUL R19, R21, 1.4426950216293334961 ;  /* 0x3fb8aa3b15137820 */ /* 0x000fe20000400000 */
[----:B------:R-:W-:Y:S01]  /*55c0*/  FMUL R25, R26, 1.4426950216293334961 ;  /* 0x3fb8aa3b1a197820 */ /* 0x000fe20000400000 */
[----:B------:R-:W0:Y:S01]  /*55d0*/  MUFU.EX2 R15, R15 ;  /* 0x0000000f000f7308 */ /* 0x000e220000000800 */
[--C-:B------:R-:W-:Y:S01]  /*55e0*/  FFMA R27, R27, UR9, -R2.reuse ;  /* 0x000000091b1b7c23 */ /* 0x100fe20008000802 */
[----:B------:R-:W-:Y:S01]  /*55f0*/  FMUL R21, R22, 1.4426950216293334961 ;  /* 0x3fb8aa3b16157820 */ /* 0x000fe20000400000 */
[----:B------:R-:W-:Y:S01]  /*5600*/  FADD R26, R12, R69 ;  /* 0x000000450c1a7221 */ /* 0x000fe20000000000 */
[----:B------:R-:W-:Y:S01]  /*5610*/  FFMA R22, R24, UR9, -R2 ;  /* 0x0000000918167c23 */ /* 0x000fe20008000802 */
[----:B------:R-:W-:-:S03]  /*5620*/  FMUL R18, R18, 1.4426950216293334961 ;  /* 0x3fb8aa3b12127820 */ /* 0x000fc60000400000 */
[----:B------:R0:W-:Y:S08]  /*5630*/  MUFU.EX2 R24, R68 ;  /* 0x0000004400187308 */ /* 0x0001f00000000800 */
[----:B------:R-:W4:Y:S01]  /*5640*/  MUFU.EX2 R17, R17 ;  /* 0x0000001100117308 */ /* 0x000f220000000800 */
[----:B0-----:R-:W-:Y:S01]  /*5650*/  FMUL R68, R27, 1.4426950216293334961 ;  /* 0x3fb8aa3b1b447820 */ /* 0x001fe20000400000 */
[----:B------:R-:W-:-:S04]  /*5660*/  FADD R27, R13, R26 ;  /* 0x0000001a0d1b7221 */ /* 0x000fc80000000000 */
[----:B------:R-:W-:Y:S02]  /*5670*/  FADD R27, R16, R27 ;  /* 0x0000001b101b7221 */ /* 0x000fe40000000000 */
[----:B------:R-:W0:Y:S02]  /*5680*/  MUFU.EX2 R18, R18 ;  /* 0x0000001200127308 */ /* 0x000e240000000800 */
[----:B-1----:R-:W-:Y:S01]  /*5690*/  FADD R70, R14, R27 ;  /* 0x0000001b0e467221 */ /* 0x002fe20000000000 */
[----:B------:R-:W-:-:S03]  /*56a0*/  FFMA R29, R29, UR9, -R2 ;  /* 0x000000091d1d7c23 */ /* 0x000fc60008000802 */
[----:B------:R-:W-:Y:S02]  /*56b0*/  FADD R70, R15, R70 ;  /* 0x000000460f467221 */ /* 0x000fe40000000000 */
[----:B------:R-:W1:Y:S01]  /*56c0*/  MUFU.EX2 R19, R19 ;  /* 0x0000001300137308 */ /* 0x000e620000000800 */
[----:B------:R-:W-:Y:S01]  /*56d0*/  FMUL R27, R29, 1.4426950216293334961 ;  /* 0x3fb8aa3b1d1b7820 */ /* 0x000fe20000400000 */
[----:B----4-:R-:W-:Y:S01]  /*56e0*/  FADD R29, R17, R70 ;  /* 0x00000046111d7221 */ /* 0x010fe20000000000 */
[----:B------:R-:W-:-:S05]  /*56f0*/  FMUL R22, R22, 1.4426950216293334961 ;  /* 0x3fb8aa3b16167820 */ /* 0x000fca0000400000 */
[----:B------:R-:W4:Y:S01]  /*5700*/  MUFU.EX2 R21, R21 ;  /* 0x0000001500157308 */ /* 0x000f220000000800 */
[----:B------:R-:W-:Y:S01]  /*5710*/  FADD R29, R20, R29 ;  /* 0x0000001d141d7221 */ /* 0x000fe20000000000 */
[----:B------:R-:W-:-:S06]  /*5720*/  FFMA R26, R28, UR9, -R2 ;  /* 0x000000091c1a7c23 */ /* 0x000fcc0008000802 */
[----:B------:R-:W0:Y:S08]  /*5730*/  MUFU.EX2 R22, R22 ;  /* 0x0000001600167308 */ /* 0x000e300000000800 */
[----:B------:R0:W-:Y:S02]  /*5740*/  MUFU.EX2 R28, R68 ;  /* 0x00000044001c7308 */ /* 0x0001e40000000800 */
[----:B0-----:R-:W-:-:S06]  /*5750*/  FADD R68, R18, R29 ;  /* 0x0000001d12447221 */ /* 0x001fcc0000000000 */
[----:B------:R-:W0:Y:S01]  /*5760*/  MUFU.EX2 R23, R23 ;  /* 0x0000001700177308 */ /* 0x000e220000000800 */
[----:B-1----:R-:W-:Y:S01]  /*5770*/  FADD R68, R19, R68 ;  /* 0x0000004413447221 */ /* 0x002fe20000000000 */
[----:B------:R-:W-:-:S03]  /*5780*/  FMUL R26, R26, 1.4426950216293334961 ;  /* 0x3fb8aa3b1a1a7820 */ /* 0x000fc60000400000 */
[----:B----4-:R-:W-:-:S03]  /*5790*/  FADD R29, R21, R68 ;  /* 0x00000044151d7221 */ /* 0x010fc60000000000 */
[----:B------:R-:W1:Y:S01]  /*57a0*/  MUFU.EX2 R25, R25 ;  /* 0x0000001900197308 */ /* 0x000e620000000800 */
[--C-:B------:R-:W-:Y:S01]  /*57b0*/  FFMA R30, R30, UR9, -R2.reuse ;  /* 0x000000091e1e7c23 */ /* 0x100fe20008000802 */
[----:B------:R-:W-:Y:S01]  /*57c0*/  FADD R29, R24, R29 ;  /* 0x0000001d181d7221 */ /* 0x000fe20000000000 */
[----:B------:R-:W-:Y:S02]  /*57d0*/  FFMA R31, R31, UR9, -R2 ;  /* 0x000000091f1f7c23 */ /* 0x000fe40008000802 */
[----:B------:R-:W-:Y:S01]  /*57e0*/  FMUL R30, R30, 1.4426950216293334961 ;  /* 0x3fb8aa3b1e1e7820 */ /* 0x000fe20000400000 */
[----:B------:R-:W-:Y:S02]  /*57f0*/  FADD R68, R22, R29 ;  /* 0x0000001d16447221 */ /* 0x000fe40000000000 */
[----:B------:R-:W4:Y:S01]  /*5800*/  MUFU.EX2 R26, R26 ;  /* 0x0000001a001a7308 */ /* 0x000f220000000800 */
[----:B------:R-:W2:Y:S01]  /*5810*/  S2R R77, SR_TID.X ;  /* 0x00000000004d7919 */ /* 0x000ea20000002100 */
[----:B------:R-:W-:Y:S01]  /*5820*/  FMUL R31, R31, 1.4426950216293334961 ;  /* 0x3fb8aa3b1f1f7820 */ /* 0x000fe20000400000 */
[----:B0-----:R-:W-:Y:S01]  /*5830*/  FADD R68, R23, R68 ;  /* 0x0000004417447221 */ /* 0x001fe20000000000 */
[----:B------:R-:W-:-:S04]  /*5840*/  FFMA R32, R32, UR9, -R2 ;  /* 0x0000000920207c23 */ /* 0x000fc80008000802 */
[----:B------:R-:W0:Y:S01]  /*5850*/  MUFU.EX2 R27, R27 ;  /* 0x0000001b001b7308 */ /* 0x000e220000000800 */
[----:B-1----:R-:W-:Y:S01]  /*5860*/  FADD R29, R25, R68 ;  /* 0x00000044191d7221 */ /* 0x002fe20000000000 */
[----:B------:R-:W-:Y:S01]  /*5870*/  FMUL R32, R32, 1.4426950216293334961 ;  /* 0x3fb8aa3b20207820 */ /* 0x000fe20000400000 */
[----:B------:R-:W-:-:S05]  /*5880*/  FFMA R33, R33, UR9, -R2 ;  /* 0x0000000921217c23 */ /* 0x000fca0008000802 */
[----:B------:R-:W1:Y:S01]  /*5890*/  MUFU.EX2 R30, R30 ;  /* 0x0000001e001e7308 */ /* 0x000e620000000800 */
[----:B------:R-:W-:Y:S01]  /*58a0*/  FADD R29, R28, R29 ;  /* 0x0000001d1c1d7221 */ /* 0x000fe20000000000 */
[----:B------:R-:W-:Y:S01]  /*58b0*/  FMUL R33, R33, 1.4426950216293334961 ;  /* 0x3fb8aa3b21217820 */ /* 0x000fe20000400000 */
[----:B------:R-:W-:-:S05]  /*58c0*/  FFMA R34, R34, UR9, -R2 ;  /* 0x0000000922227c23 */ /* 0x000fca0008000802 */
[----:B------:R-:W1:Y:S01]  /*58d0*/  MUFU.EX2 R31, R31 ;  /* 0x0000001f001f7308 */ /* 0x000e620000000800 */
[----:B----4-:R-:W-:Y:S01]  /*58e0*/  FADD R68, R26, R29 ;  /* 0x0000001d1a447221 */ /* 0x010fe20000000000 */
[----:B------:R-:W-:Y:S01]  /*58f0*/  FFMA R35, R35, UR9, -R2 ;  /* 0x0000000923237c23 */ /* 0x000fe20008000802 */
[----:B------:R-:W-:-:S05]  /*5900*/  FMUL R34, R34, 1.4426950216293334961 ;  /* 0x3fb8aa3b22227820 */ /* 0x000fca0000400000 */
[----:B------:R-:W4:Y:S01]  /*5910*/  MUFU.EX2 R32, R32 ;  /* 0x0000002000207308 */ /* 0x000f220000000800 */
[----:B0-----:R-:W-:Y:S01]  /*5920*/  FADD R29, R27, R68 ;  /* 0x000000441b1d7221 */ /* 0x001fe20000000000 */
[----:B------:R-:W-:-:S06]  /*5930*/  FMUL R35, R35, 1.4426950216293334961 ;  /* 0x3fb8aa3b23237820 */ /* 0x000fcc0000400000 */
[----:B------:R-:W0:Y:S01]  /*5940*/  MUFU.EX2 R33, R33 ;  /* 0x0000002100217308 */ /* 0x000e220000000800 */
[----:B-1----:R-:W-:-:S07]  /*5950*/  FADD R68, R30, R29 ;  /* 0x0000001d1e447221 */ /* 0x002fce0000000000 */
[----:B------:R-:W1:Y:S01]  /*5960*/  MUFU.EX2 R34, R34 ;  /* 0x0000002200227308 */ /* 0x000e620000000800 */
[----:B------:R-:W-:Y:S01]  /*5970*/  FADD R29, R31, R68 ;  /* 0x000000441f1d7221 */ /* 0x000fe20000000000 */
[----:B------:R-:W-:-:S06]  /*5980*/  SHF.R.S32.HI R70, RZ, 0x2, R0 ;  /* 0x00000002ff467819 */ /* 0x000fcc0000011400 */
[----:B------:R-:W5:Y:S01]  /*5990*/  MUFU.EX2 R35, R35 ;  /* 0x0000002300237308 */ /* 0x000f620000000800 */
[----:B------:R-:W-:Y:S01]  /*59a0*/  SHF.L.U32 R69, R0, 0x5, RZ ;  /* 0x0000000500457819 */ /* 0x000fe200000006ff */
[----:B----4-:R-:W-:Y:S01]  /*59b0*/  FADD R0, R32, R29 ;  /* 0x0000001d20007221 */ /* 0x010fe20000000000 */
[----:B--2---:R-:W-:Y:S02]  /*59c0*/  LOP3.LUT R77, R77, 0x7f, RZ, 0xc0, !PT ;  /* 0x0000007f4d4d7812 */ /* 0x004fe400078ec0ff */
[----:B------:R-:W-:Y:S01]  /*59d0*/  F2FP.SATFINITE.E4M3.F32.PACK_AB_MERGE_C R6, R7, R6, RZ ;  /* 0x000000060706723e */ /* 0x000fe200048070ff */
[----:B0-----:R-:W-:Y:S01]  /*59e0*/  FADD R7, R33, R0 ;  /* 0x0000000021077221 */ /* 0x001fe20000000000 */
[----:B------:R-:W-:Y:S01]  /*59f0*/  SGXT R70, R70, 0x1 ;  /* 0x000000014646781a */ /* 0x000fe20000000200 */
[----:B---3--:R0:W-:Y:S02]  /*5a00*/  STS.U8 [R77+UR10+0x5000], R3 ;  /* 0x005000034d007988 */ /* 0x0081e4000800000a */
[----:B-1----:R-:W-:-:S02]  /*5a10*/  FADD R0, R34, R7 ;  /* 0x0000000722007221 */ /* 0x002fc40000000000 */
[----:B------:R-:W-:Y:S01]  /*5a20*/  STS.U8 [R77+UR10+0x5100], R37 ;  /* 0x005100254d007988 */ /* 0x000fe2000800000a */
[----:B------:R-:W-:-:S03]  /*5a30*/  LOP3.LUT R70, R70, 0x90, RZ, 0xc0, !PT ;  /* 0x0000009046467812 */ /* 0x000fc600078ec0ff */
[----:B-----5:R-:W-:Y:S01]  /*5a40*/  STS.U8 [R77+UR10+0x5200], R39 ;  /* 0x005200274d007988 */ /* 0x020fe2000800000a */
[C---:B------:R-:W-:Y:S01]  /*5a50*/  F2FP.SATFINITE.E4M3.F32.PACK_AB_MERGE_C R7, R35.reuse, R34, RZ ;  /* 0x000000222307723e */ /* 0x040fe200048070ff */
[----:B------:R-:W-:Y:S02]  /*5a60*/  FADD R35, R35, R0 ;  /* 0x0000000023237221 */ /* 0x000fe40000000000 */
[----:B------:R-:W-:Y:S01]  /*5a70*/  STS.U8 [R77+UR10+0x5300], R41 ;  /* 0x005300294d007988 */ /* 0x000fe2000800000a */
[----:B------:R-:W-:-:S03]  /*5a80*/  FADD R0, -R2, -INF ;  /* 0xff80000002007421 */ /* 0x000fc60000000100 */
[----:B------:R-:W-:Y:S04]  /*5a90*/  STS.U8 [R77+UR10+0x5400], R42 ;  /* 0x0054002a4d007988 */ /* 0x000fe8000800000a */
[----:B------:R-:W-:Y:S01]  /*5aa0*/  STS.U8 [R77+UR10+0x5500], R45 ;  /* 0x0055002d4d007988 */ /* 0x000fe2000800000a */
[----:B------:R-:W-:-:S03]  /*5ab0*/  LOP3.LUT R74, R70, 0xf60, R69, 0xf8, !PT ;  /* 0x00000f60464a7812 */ /* 0x000fc600078ef845 */
[----:B------:R-:W-:Y:S01]  /*5ac0*/  STS.U8 [R77+UR10+0x5600], R47 ;  /* 0x0056002f4d007988 */ /* 0x000fe2000800000a */
[----:B------:R-:W-:-:S03]  /*5ad0*/  FMUL R0, R0, 1.4426950216293334961 ;  /* 0x3fb8aa3b00007820 */ /* 0x000fc60000400000 */
[----:B------:R-:W-:Y:S01]  /*5ae0*/  STS.U8 [R77+UR10+0x5700], R50 ;  /* 0x005700324d007988 */ /* 0x000fe2000800000a */
[----:B------:R-:W-:-:S03]  /*5af0*/  LOP3.LUT R76, R77, 0x10, RZ, 0x3c, !PT ;  /* 0x000000104d4c7812 */ /* 0x000fc600078e3cff */
[----:B------:R-:W-:Y:S04]  /*5b00*/  STS.U8 [R77+UR10+0x5800], R49 ;  /* 0x005800314d007988 */ /* 0x000fe8000800000a */
[----:B------:R-:W-:Y:S01]  /*5b10*/  STS.U8 [R77+UR10+0x5900], R53 ;  /* 0x005900354d007988 */ /* 0x000fe2000800000a */
[----:B0-----:R-:W-:-:S03]  /*5b20*/  LOP3.LUT R3, R74, 0x10, RZ, 0x3c, !PT ;  /* 0x000000104a037812 */ /* 0x001fc600078e3cff */
[----:B------:R-:W-:Y:S04]  /*5b30*/  STS.U8 [R77+UR10+0x5a00], R55 ;  /* 0x005a00374d007988 */ /* 0x000fe8000800000a */
[----:B------:R-:W-:Y:S04]  /*5b40*/  STS.U8 [R77+UR10+0x5b00], R57 ;  /* 0x005b00394d007988 */ /* 0x000fe8000800000a */
[----:B------:R-:W-:Y:S01]  /*5b50*/  STS.U8 [R77+UR10+0x5c00], R59 ;  /* 0x005c003b4d007988 */ /* 0x000fe2000800000a */
[----:B------:R-:W0:Y:S03]  /*5b60*/  MUFU.EX2 R0, R0 ;  /* 0x0000000000007308 */ /* 0x000e260000000800 */
[----:B------:R-:W-:Y:S04]  /*5b70*/  STS.U8 [R77+UR10+0x5d00], R58 ;  /* 0x005d003a4d007988 */ /* 0x000fe8000800000a */
[----:B------:R-:W-:Y:S04]  /*5b80*/  STS.U8 [R77+UR10+0x5e00], R62 ;  /* 0x005e003e4d007988 */ /* 0x000fe8000800000a */
[----:B------:R-:W-:Y:S04]  /*5b90*/  STS.U8 [R77+UR10+0x5f00], R63 ;  /* 0x005f003f4d007988 */ /* 0x000fe8000800000a */
[----:B------:R-:W-:Y:S04]  /*5ba0*/  STS.U8 [R76+UR10+0x5080], R36 ;  /* 0x005080244c007988 */ /* 0x000fe8000800000a */
[----:B------:R-:W-:Y:S04]  /*5bb0*/  STL [R1+0x20], R74 ;  /* 0x0000204a01007387 */ /* 0x000fe80000100800 */
[----:B------:R-:W-:Y:S01]  /*5bc0*/  STS.U8 [R76+UR10+0x5180], R38 ;  /* 0x005180264c007988 */ /* 0x000fe2000800000a */
[----:B------:R-:W-:-:S03]  /*5bd0*/  F2FP.SATFINITE.E4M3.F32.PACK_AB_MERGE_C R10, R67, R10, RZ ;  /* 0x0000000a430a723e */ /* 0x000fc600048070ff */
[----:B------:R-:W-:Y:S04]  /*5be0*/  STS.U8 [R76+UR10+0x5280], R40 ;  /* 0x005280284c007988 */ /* 0x000fe8000800000a */
[----:B------:R-:W-:Y:S01]  /*5bf0*/  STL [R1+0x24], R3 ;  /* 0x0000240301007387 */ /* 0x000fe20000100800 */
[----:B------:R-:W-:-:S03]  /*5c00*/  F2FP.SATFINITE.E4M3.F32.PACK_AB_MERGE_C R13, R16, R13, RZ ;  /* 0x0000000d100d723e */ /* 0x000fc600048070ff */
[----:B------:R-:W-:Y:S01]  /*5c10*/  STS.U8 [R76+UR10+0x5380], R43 ;  /* 0x0053802b4c007988 */ /* 0x000fe2000800000a */
        /* <DEDUP_REMOVED lines=8> */
[----:B------:R-:W-:-:S03]  /*5ca0*/  F2FP.SATFINITE.E4M3.F32.PACK_AB_MERGE_C R9, R8, R9, R10 ;  /* 0x000000090809723e */ /* 0x000fc6000480700a */
[----:B------:R-:W-:Y:S01]  /*5cb0*/  STS.U8 [R76+UR10+0x5880], R52 ;  /* 0x005880344c007988 */ /* 0x000fe2000800000a */
[----:B------:R-:W-:-:S03]  /*5cc0*/  F2FP.SATFINITE.E4M3.F32.PACK_AB_MERGE_C R10, R12, R11, R13 ;  /* 0x0000000b0c0a723e */ /* 0x000fc6000480700d */
[----:B------:R-:W-:Y:S01]  /*5cd0*/  STS.U8 [R76+UR10+0x5980], R54 ;  /* 0x005980364c007988 */ /* 0x000fe2000800000a */
[----:B------:R-:W-:Y:S02]  /*5ce0*/  F2FP.SATFINITE.E4M3.F32.PACK_AB_MERGE_C R8, R5, R4, R6 ;  /* 0x000000040508723e */ /* 0x000fe40004807006 */
[----:B------:R-:W-:Y:S01]  /*5cf0*/  F2FP.SATFINITE.E4M3.F32.PACK_AB_MERGE_C R11, R15, R14, R17 ;  /* 0x0000000e0f0b723e */ /* 0x000fe20004807011 */
[----:B------:R-:W-:Y:S01]  /*5d00*/  STS.U8 [R76+UR10+0x5a80], R65 ;  /* 0x005a80414c007988 */ /* 0x000fe2000800000a */
[----:B------:R-:W-:Y:S02]  /*5d10*/  F2FP.SATFINITE.E4M3.F32.PACK_AB_MERGE_C R5, R23, R22, R25 ;  /* 0x000000161705723e */ /* 0x000fe40004807019 */
[----:B------:R-:W-:Y:S01]  /*5d20*/  F2FP.SATFINITE.E4M3.F32.PACK_AB_MERGE_C R4, R19, R18, R21 ;  /* 0x000000121304723e */ /* 0x000fe20004807015 */
[----:B------:R-:W-:Y:S01]  /*5d30*/  STS.U8 [R76+UR10+0x5b80], R64 ;  /* 0x005b80404c007988 */ /* 0x000fe2000800000a */
[----:B------:R-:W-:Y:S02]  /*5d40*/  F2FP.SATFINITE.E4M3.F32.PACK_AB_MERGE_C R6, R27, R26, R30 ;  /* 0x0000001a1b06723e */ /* 0x000fe4000480701e */
[----:B------:R-:W-:Y:S01]  /*5d50*/  F2FP.SATFINITE.E4M3.F32.PACK_AB_MERGE_C R7, R33, R32, R7 ;  /* 0x000000202107723e */ /* 0x000fe20004807007 */
[----:B------:R-:W-:Y:S04]  /*5d60*/  STS.U8 [R76+UR10+0x5c80], R66 ;  /* 0x005c80424c007988 */ /* 0x000fe8000800000a */
[----:B------:R-:W-:Y:S01]  /*5d70*/  STS.U8 [R76+UR10+0x5d80], R56 ;  /* 0x005d80384c007988 */ /* 0x000fe2000800000a */
[----:B0-----:R-:W-:-:S03]  /*5d80*/  FADD R252, R0, R35 ;  /* 0x0000002300fc7221 */ /* 0x001fc60000000000 */
[----:B------:R-:W-:Y:S04]  /*5d90*/  STS.U8 [R76+UR10+0x5e80], R60 ;  /* 0x005e803c4c007988 */ /* 0x000fe8000800000a */
[----:B------:R-:W-:Y:S04]  /*5da0*/  STS.U8 [R76+UR10+0x5f80], R61 ;  /* 0x005f803d4c007988 */ /* 0x000fe8000800000a */
[----:B------:R-:W-:Y:S04]  /*5db0*/  STS.128 [R74+UR10+0x4000], R8 ;  /* 0x004000084a007988 */ /* 0x000fe80008000c0a */
[----:B------:R0:W-:Y:S02]  /*5dc0*/  STS.128 [R3+UR10+0x4000], R4 ;  /* 0x0040000403007988 */ /* 0x0001e40008000c0a */
[----:B0-----:R-:W0:Y:S01]  /*5dd0*/  LDTM.x128 R4, tmem[UR11] ;  /* 0x0000000b000479ee */ /* 0x001e2200083c0000 */
[----:B------:R-:W-:Y:S01]  /*5de0*/  NOP ;  /* 0x0000000000007918 */ /* 0x000fe20000000000 */
[----:B------:R-:W-:Y:S05]  /*5df0*/  @!P1 BRA `(.L_x_9) ;  /* 0x0000000800049947 */ /* 0x000fea0003800000 */
[C---:B0-----:R-:W-:Y:S01]  /*5e00*/  FMUL R4, R0.reuse, R4 ;  /* 0x0000000400047220 */ /* 0x041fe20000400000 */
[C---:B------:R-:W-:Y:S01]  /*5e10*/  FMUL R5, R0.reuse, R5 ;  /* 0x0000000500057220 */ /* 0x040fe20000400000 */
        /* <DEDUP_REMOVED lines=125> */
[----:B------:R-:W-:-:S04]  /*65f0*/  FMUL R131, R0, R131 ;  /* 0x0000008300837220 */ /* 0x000fc80000400000 */
[----:B------:R1:W-:Y:S03]  /*6600*/  STTM.x128 tmem[UR11], R4 ;  /* 0x00000004000079ed */ /* 0x0003e600083c000b */
.L_x_9:
[----:B0-----:R-:W0:Y:S02]  /*6610*/  FENCE.VIEW.ASYNC.T ;  /* 0x00000000000073c6 */ /* 0x001e240000000200 */
[----:B0-----:R-:W-:Y:S01]  /*6620*/  BAR.SYNC.DEFER_BLOCKING 0x0 ;  /* 0x0000000000007b1d */ /* 0x001fe20000010000 */
[----:B------:R-:W-:-:S04]  /*6630*/  UIADD3 UR18, UPT, UPT, UR18, -0x20, URZ ;  /* 0xffffffe012127890 */ /* 0x000fc8000fffe0ff */
[----:B------:R-:W-:Y:S01]  /*6640*/  UISETP.GE.AND UP2, UPT, UR18, 0x1, UPT ;  /* 0x000000011200788c */ /* 0x000fe2000bf46270 */
[----:B------:R0:W-:Y:S06]  /*6650*/  MEMBAR.ALL.CTA ;  /* 0x0000000000007992 */ /* 0x0001ec0000008000 */
[----:B0-----:R-:W0:Y:S02]  /*6660*/  FENCE.VIEW.ASYNC.S ;  /* 0x00000000000073c6 */ /* 0x001e240000000000 */
[----:B0-----:R-:W-:Y:S06]  /*6670*/  BAR.SYNC.DEFER_BLOCKING 0x0 ;  /* 0x0000000000007b1d */ /* 0x001fec0000010000 */
[----:B------:R-:W-:Y:S05]  /*6680*/  @!P2 BRA `(.L_x_10) ;  /* 0x000000000040a947 */ /* 0x000fea0003800000 */
[----:B------:R-:W-:Y:S02]  /*6690*/  UIADD3 UR4, UPT, UPT, UR10, 0x4000, URZ ;  /* 0x000040000a047890 */ /* 0x000fe4000fffe0ff */
[----:B------:R-:W-:Y:S02]  /*66a0*/  UIADD3 UR5, UPT, UPT, UR10, 0x5000, URZ ;  /* 0x000050000a057890 */ /* 0x000fe4000fffe0ff */
[----:B------:R-:W-:Y:S02]  /*66b0*/  USHF.R.U32.HI UR4, URZ, 0x4, UR4 ;  /* 0x00000004ff047899 */ /* 0x000fe40008011604 */
[----:B------:R-:W-:Y:S02]  /*66c0*/  USHF.R.U32.HI UR5, URZ, 0x4, UR5 ;  /* 0x00000004ff057899 */ /* 0x000fe40008011605 */
[----:B------:R-:W-:Y:S02]  /*66d0*/  USGXT.U32 UR8, UR4, 0xe ;  /* 0x0000000e0408789a */ /* 0x000fe40008000000 */
[----:B------:R-:W-:Y:S01]  /*66e0*/  USGXT.U32 UR14, UR5, 0xe ;  /* 0x0000000e050e789a */ /* 0x000fe20008000000 */
[----:B------:R-:W-:-:S02]  /*66f0*/  UMOV UR4, UR13 ;  /* 0x0000000d00047c82 */ /* 0x000fc40008000000 */
[----:B------:R-:W-:Y:S01]  /*6700*/  UMOV UR5, URZ ;  /* 0x000000ff00057c82 */ /* 0x000fe20008000000 */
[----:B------:R-:W-:Y:S01]  /*6710*/  UMOV UR20, 0x0 ;  /* 0x0000000000147882 */ /* 0x000fe20000000000 */
[----:B------:R-:W-:Y:S01]  /*6720*/  UMOV UR21, 0x8200010 ;  /* 0x0820001000157882 */ /* 0x000fe20000000000 */
[----:B------:R-:W-:Y:S01]  /*6730*/  UMOV UR9, 0xc0004010 ;  /* 0xc000401000097882 */ /* 0x000fe20000000000 */
[----:B------:R-:W-:Y:S01]  /*6740*/  UMOV UR15, 0xc0004010 ;  /* 0xc0004010000f7882 */ /* 0x000fe20000000000 */
[----:B------:R-:W-:Y:S01]  /*6750*/  UMOV UR4, UR4 ;  /* 0x0000000400047c82 */ /* 0x000fe20008000000 */
[----:B------:R0:W-:Y:S01]  /*6760*/  UTCQMMA gdesc[UR8], gdesc[UR14], tmem[UR36], tmem[UR20], idesc[UR21], UPT ;  /* 0x00ff140e080075ea */ /* 0x0001e2000b800324 */
[----:B------:R0:W-:Y:S01]  /*6770*/  UTCBAR [UR4], URZ ;  /* 0x000000ff040073e9 */ /* 0x0001e200080000ff */
[----:B------:R-:W-:Y:S02]  /*6780*/  NOP ;  /* 0x0000000000007918 */ /* 0x000fe40000000000 */
.L_x_10:
[----:B------:R-:W-:Y:S01]  /*6790*/  FSEL R2, R2, -INF , P1 ;  /* 0xff80000002027808 */ /* 0x000fe20000800000 */
[----:B0-----:R-:W-:Y:S01]  /*67a0*/  UMOV UR4, URZ ;  /* 0x000000ff00047c82 */ /* 0x001fe20008000000 */
[----:B------:R-:W-:Y:S01]  /*67b0*/  FSEL R252, R252, 1, P1 ;  /* 0x3f800000fcfc7808 */ /* 0x000fe20000800000 */
[----:B------:R-:W-:Y:S06]  /*67c0*/  BRA.U !UP2, `(.L_x_11) ;  /* 0x0000002d0a687547 */ /* 0x000fec000b800000 */
[----:B------:R-:W-:Y:S01]  /*67d0*/  USHF.R.U32.HI UR37, URZ, 0x4, UR10 ;  /* 0x00000004ff257899 */ /* 0x000fe2000801160a */
[----:B------:R-:W-:Y:S01]  /*67e0*/  HFMA2 R0, -RZ, RZ, 0, 0 ;  /* 0x00000000ff007431 */ /* 0x000fe200000001ff */
[----:B------:R-:W-:Y:S01]  /*67f0*/  USHF.R.U32.HI UR21, URZ, 0x4, UR16 ;  /* 0x00000004ff157899 */ /* 0x000fe20008011610 */
[----:B------:R-:W-:Y:S01]  /*6800*/  IMAD.MOV.U32 R3, RZ, RZ, R2 ;  /* 0x000000ffff037224 */ /* 0x000fe200078e0002 */
[----:B------:R-:W-:Y:S02]  /*6810*/  USGXT.U32 UR37, UR37, 0xe ;  /* 0x0000000e2525789a */ /* 0x000fe40008000000 */
[----:B------:R-:W-:Y:S02]  /*6820*/  USGXT.U32 UR21, UR21, 0xe ;  /* 0x0000000e1515789a */ /* 0x000fe40008000000 */
[----:B------:R-:W-:Y:S02]  /*6830*/  UIADD3 UR16, UP4, UPT, UR37, 0x100, URZ ;  /* 0x0000010025107890 */ /* 0x000fe4000ff9e0ff */
[----:B------:R-:W-:-:S02]  /*6840*/  UIADD3 UR14, UP3, UPT, UR21, 0x2, URZ ;  /* 0x00000002150e7890 */ /* 0x000fc4000ff7e0ff */
[----:B------:R-:W-:Y:S02]  /*6850*/  UIADD3 UR9, UPT, UPT, UR10, 0x4000, URZ ;  /* 0x000040000a097890 */ /* 0x000fe4000fffe0ff */
[----:B------:R-:W-:Y:S01]  /*6860*/  UIADD3 UR8, UPT, UPT, UR10, 0x7000, URZ ;  /* 0x000070000a087890 */ /* 0x000fe2000fffe0ff */
[----:B------:R-:W-:Y:S01]  /*6870*/  UMOV UR5, URZ ;  /* 0x000000ff00057c82 */ /* 0x000fe20008000000 */
[----:B------:R-:W-:Y:S01]  /*6880*/  UMOV UR4, URZ ;  /* 0x000000ff00047c82 */ /* 0x000fe20008000000 */
[----:B------:R-:W-:Y:S02]  /*6890*/  USHF.L.U32 UR19, UR19, 0x5, URZ ;  /* 0x0000000513137899 */ /* 0x000fe400080006ff */
[----:B------:R-:W-:Y:S02]  /*68a0*/  USHF.L.U32 UR20, UR6, 0x5, URZ ;  /* 0x0000000506147899 */ /* 0x000fe400080006ff */
[----:B------:R-:W-:Y:S02]  /*68b0*/  UISETP.NE.U32.AND UP2, UPT, UR17, URZ, UPT ;  /* 0x000000ff1100728c */ /* 0x000fe4000bf45070 */
[----:B------:R-:W-:-:S02]  /*68c0*/  UIADD3.X UR17, UPT, UPT, UR5, 0x40004040, URZ, UP4, !UPT ;  /* 0x4000404005117890 */ /* 0x000fc4000a7fe4ff */
[----:B------:R-:W-:Y:S02]  /*68d0*/  UIADD3.X UR15, UPT, UPT, UR4, 0x40004040, URZ, UP3, !UPT ;  /* 0x40004040040f7890 */ /* 0x000fe40009ffe4ff */
[----:B------:R-:W-:Y:S02]  /*68e0*/  USHF.R.U32.HI UR9, URZ, 0x4, UR9 ;  /* 0x00000004ff097899 */ /* 0x000fe40008011609 */
[----:B------:R-:W-:Y:S02]  /*68f0*/  USHF.R.U32.HI UR8, URZ, 0x4, UR8 ;  /* 0x00000004ff087899 */ /* 0x000fe40008011608 */
[----:B------:R-:W-:Y:S02]  /*6900*/  UIADD3 UR38, UP3, UPT, UR16, 0x100, URZ ;  /* 0x0000010010267890 */ /* 0x000fe4000ff7e0ff */
[----:B------:R-:W-:Y:S01]  /*6910*/  UIADD3 UR40, UP4, UPT, UR16, 0x200, URZ ;  /* 0x0000020010287890 */ /* 0x000fe2000ff9e0ff */
[----:B------:R-:W0:Y:S01]  /*6920*/  LDCU UR47, c[0x0][0x3a8] ;  /* 0x00007500ff2f77ac */ /* 0x000e220008000800 */
[----:B------:R-:W-:-:S02]  /*6930*/  USGXT.U32 UR46, UR9, 0xe ;  /* 0x0000000e092e789a */ /* 0x000fc40008000000 */
[----:B------:R-:W-:Y:S02]  /*6940*/  USGXT.U32 UR32, UR8, 0xe ;  /* 0x0000000e0820789a */ /* 0x000fe40008000000 */
[----:B------:R-:W-:Y:S02]  /*6950*/  UIADD3.X UR39, UPT, UPT, UR17, URZ, URZ, UP3, !UPT ;  /* 0x000000ff11277290 */ /* 0x000fe40009ffe4ff */
[----:B------:R-:W-:Y:S02]  /*6960*/  UIADD3.X UR41, UPT, UPT, UR17, URZ, URZ, UP4, !UPT ;  /* 0x000000ff11297290 */ /* 0x000fe4000a7fe4ff */
[----:B------:R-:W-:Y:S02]  /*6970*/  UIADD3.64 UR42, UPT, UPT, UR14, 0x2, URZ ;  /* 0x000000020e2a7897 */ /* 0x000fe4000fffe0ff */
[----:B------:R-:W-:Y:S01]  /*6980*/  UIADD3.64 UR44, UPT, UPT, UR14, 0x4, URZ ;  /* 0x000000040e2c7897 */ /* 0x000fe2000fffe0ff */
[----:B------:R-:W-:Y:S01]  /*6990*/  UMOV UR33, 0x1 ;  /* 0x0000000100217882 */ /* 0x000fe20000000000 */
[----:B------:R-:W-:Y:S01]  /*69a0*/  UMOV UR6, URZ ;  /* 0x000000ff00067c82 */ /* 0x000fe20008000000 */
[----:B------:R-:W-:Y:S01]  /*69b0*/  UMOV UR34, UR20 ;  /* 0x0000001400227c82 */ /* 0x000fe20008000000 */
[----:B------:R-:W-:-:S08]  /*69c0*/  UMOV UR35, UR19 ;  /* 0x0000001300237c82 */ /* 0x000fd00008000000 */
.L_x_16:
[----:B01----:R-:W2:Y:S04]  /*69d0*/  LDL.64 R14, [R1+0x18] ;  /* 0x00001800010e7983 */ /* 0x003ea80000100a00 */
[----:B------:R-:W3:Y:S04]  /*69e0*/  LDL.64 R28, [R1+0x10] ;  /* 0x00001000011c7983 */ /* 0x000ee80000100a00 */
[----:B------:R-:W4:Y:S01]  /*69f0*/  LDL.64 R22, [R1+0x8] ;  /* 0x0000080001167983 */ /* 0x000f220000100a00 */
[----:B------:R-:W-:Y:S02]  /*6a00*/  USHF.R.S32.HI UR4, URZ, 0x1f, UR34 ;  /* 0x0000001fff047899 */ /* 0x000fe40008011422 */
[----:B-----5:R-:W-:Y:S01]  /*6a10*/  IADD3 R4, P1, PT, R132, UR34, RZ ;  /* 0x0000002284047c10 */ /* 0x020fe2000ff3e0ff */
[----:B------:R-:W5:Y:S01]  /*6a20*/  LDL.64 R24, [R1] ;  /* 0x0000000001187983 */ /* 0x000f620000100a00 */
[----:B------:R-:W-:-:S02]  /*6a30*/  IADD3 R8, P2, PT, R244, UR34, RZ ;  /* 0x00000022f4087c10 */ /* 0x000fc4000ff5e0ff */
[----:B------:R-:W-:Y:S02]  /*6a40*/  IADD3.X R5, PT, PT, R133, UR4, RZ, P1, !PT ;  /* 0x0000000485057c10 */ /* 0x000fe40008ffe4ff */
[----:B------:R-:W-:Y:S02]  /*6a50*/  IADD3 R12, P1, PT, R228, UR34, RZ ;  /* 0x00000022e40c7c10 */ /* 0x000fe4000ff3e0ff */
[----:B------:R-:W-:Y:S01]  /*6a60*/  IADD3.X R9, PT, PT, R245, UR4, RZ, P2, !PT ;  /* 0x00000004f5097c10 */ /* 0x000fe200097fe4ff */
[----:B------:R-:W4:Y:S01]  /*6a70*/  LDG.E.U8 R2, desc[UR30][R4.64] ;  /* 0x0000001e04027981 */ /* 0x000f22000c1e1100 */
[----:B------:R-:W-:Y:S02]  /*6a80*/  IADD3 R16, P2, PT, R212, UR34, RZ ;  /* 0x00000022d4107c10 */ /* 0x000fe4000ff5e0ff */
[----:B------:R-:W-:Y:S01]  /*6a90*/  IADD3.X R13, PT, PT, R229, UR4, RZ, P1, !PT ;  /* 0x00000004e50d7c10 */ /* 0x000fe20008ffe4ff */
[----:B------:R1:W4:Y:S01]  /*6aa0*/  LDG.E.U8 R26, desc[UR30][R8.64] ;  /* 0x0000001e081a7981 */ /* 0x000322000c1e1100 */
[----:B------:R-:W-:-:S02]  /*6ab0*/  IADD3.X R17, PT, PT, R213, UR4, RZ, P2, !PT ;  /* 0x00000004d5117c10 */ /* 0x000fc400097fe4ff */
[----:B------:R-:W-:Y:S01]  /*6ac0*/  IADD3 R10, P2, PT, R242, UR34, RZ ;  /* 0x00000022f20a7c10 */ /* 0x000fe2000ff5e0ff */
[----:B------:R-:W5:Y:S03]  /*6ad0*/  LDG.E.U8 R32, desc[UR30][R12.64] ;  /* 0x0000001e0c207981 */ /* 0x000f66000c1e1100 */
[----:B------:R-:W-:Y:S01]  /*6ae0*/  IADD3.X R11, PT, PT, R243, UR4, RZ, P2, !PT ;  /* 0x00000004f30b7c10 */ /* 0x000fe200097fe4ff */
[----:B------:R0:W5:Y:S01]  /*6af0*/  LDG.E.U8 R38, desc[UR30][R16.64] ;  /* 0x0000001e10267981 */ /* 0x000162000c1e1100 */
[----:B------:R-:W-:-:S03]  /*6b00*/  IADD3 R18, P2, PT, R210, UR34, RZ ;  /* 0x00000022d2127c10 */ /* 0x000fc6000ff5e0ff */
[----:B------:R0:W5:Y:S01]  /*6b10*/  LDG.E.U8 R27, desc[UR30][R10.64] ;  /* 0x0000001e0a1b7981 */ /* 0x000162000c1e1100 */
[----:B------:R-:W-:Y:S02]  /*6b20*/  IADD3.X R19, PT, PT, R211, UR4, RZ, P2, !PT ;  /* 0x00000004d3137c10 */ /* 0x000fe400097fe4ff */
[----:B-1----:R-:W-:-:S03]  /*6b30*/  IADD3 R8, P2, PT, R240, UR34, RZ ;  /* 0x00000022f0087c10 */ /* 0x002fc6000ff5e0ff */
[----:B------:R1:W5:Y:S01]  /*6b40*/  LDG.E.U8 R39, desc[UR30][R18.64] ;  /* 0x0000001e12277981 */ /* 0x000362000c1e1100 */
[----:B------:R-:W-:Y:S02]  /*6b50*/  IADD3.X R9, PT, PT, R241, UR4, RZ, P2, !PT ;  /* 0x00000004f1097c10 */ /* 0x000fe400097fe4ff */
[----:B0-----:R-:W-:-:S04]  /*6b60*/  IADD3 R16, P2, PT, R208, UR34, RZ ;  /* 0x00000022d0107c10 */ /* 0x001fc8000ff5e0ff */
[----:B------:R-:W-:Y:S02]  /*6b70*/  IADD3.X R17, PT, PT, R209, UR4, RZ, P2, !PT ;  /* 0x00000004d1117c10 */ /* 0x000fe400097fe4ff */
[----:B------:R-:W-:-:S03]  /*6b80*/  IADD3 R10, P2, PT, R238, UR34, RZ ;  /* 0x00000022ee0a7c10 */ /* 0x000fc6000ff5e0ff */
[----:B------:R-:W5:Y:S01]  /*6b90*/  LDG.E.U8 R40, desc[UR30][R16.64] ;  /* 0x0000001e10287981 */ /* 0x000f62000c1e1100 */
[----:B------:R-:W-:Y:S02]  /*6ba0*/  IADD3.X R11, PT, PT, R239, UR4, RZ, P2, !PT ;  /* 0x00000004ef0b7c10 */ /* 0x000fe400097fe4ff */
[----:B-1----:R-:W-:-:S04]  /*6bb0*/  IADD3 R18, P2, PT, R206, UR34, RZ ;  /* 0x00000022ce127c10 */ /* 0x002fc8000ff5e0ff */
[----:B------:R-:W-:-:S05]  /*6bc0*/  IADD3.X R19, PT, PT, R207, UR4, RZ, P2, !PT ;  /* 0x00000004cf137c10 */ /* 0x000fca00097fe4ff */
[----:B------:R-:W5:Y:S01]  /*6bd0*/  LDG.E.U8 R41, desc[UR30][R18.64] ;  /* 0x0000001e12297981 */ /* 0x000f62000c1e1100 */
[----:B--2---:R-:W-:-:S04]  /*6be0*/  IADD3 R6, P1, PT, R14, UR34, RZ ;  /* 0x000000220e067c10 */ /* 0x004fc8000ff3e0ff */
[----:B------:R-:W-:Y:S02]  /*6bf0*/  IADD3.X R7, PT, PT, R15, UR4, RZ, P1, !PT ;  /* 0x000000040f077c10 */ /* 0x000fe40008ffe4ff */
[----:B------:R-:W-:-:S03]  /*6c00*/  IADD3 R14, P1, PT, R226, UR34, RZ ;  /* 0x00000022e20e7c10 */ /* 0x000fc6000ff3e0ff */
[----:B------:R4:W2:Y:S01]  /*6c10*/  LDG.E.U8 R20, desc[UR30][R6.64] ;  /* 0x0000001e06147981 */ /* 0x0008a2000c1e1100 */
[----:B------:R-:W-:Y:S02]  /*6c20*/  IADD3.X R15, PT, PT, R227, UR4, RZ, P1, !PT ;  /* 0x00000004e30f7c10 */ /* 0x000fe40008ffe4ff */
[----:B---3--:R-:W-:Y:S02]  /*6c30*/  IADD3 R4, P1, PT, R28, UR34, RZ ;  /* 0x000000221c047c10 */ /* 0x008fe4000ff3e0ff */
[----:B------:R-:W3:Y:S02]  /*6c40*/  LDG.E.U8 R28, desc[UR30][R8.64] ;  /* 0x0000001e081c7981 */ /* 0x000ee4000c1e1100 */
[----:B------:R-:W-:Y:S02]  /*6c50*/  IADD3.X R5, PT, PT, R29, UR4, RZ, P1, !PT ;  /* 0x000000041d057c10 */ /* 0x000fe40008ffe4ff */
[----:B------:R0:W3:Y:S01]  /*6c60*/  LDG.E.U8 R33, desc[UR30][R14.64] ;  /* 0x0000001e0e217981 */ /* 0x0000e2000c1e1100 */
[----:B------:R-:W-:-:S03]  /*6c70*/  IADD3 R12, P1, PT, R224, UR34, RZ ;  /* 0x00000022e00c7c10 */ /* 0x000fc6000ff3e0ff */
[----:B------:R5:W3:Y:S01]  /*6c80*/  LDG.E.U8 R21, desc[UR30][R4.64] ;  /* 0x0000001e04157981 */ /* 0x000ae2000c1e1100 */
[----:B------:R-:W-:Y:S02]  /*6c90*/  IADD3.X R13, PT, PT, R225, UR4, RZ, P1, !PT ;  /* 0x00000004e10d7c10 */ /* 0x000fe40008ffe4ff */
[----:B----4-:R-:W-:Y:S01]  /*6ca0*/  IADD3 R6, P1, PT, R22, UR34, RZ ;  /* 0x0000002216067c10 */ /* 0x010fe2000ff3e0ff */
[----:B------:R-:W4:Y:S03]  /*6cb0*/  LDG.E.U8 R29, desc[UR30][R10.64] ;  /* 0x0000001e0a1d7981 */ /* 0x000f26000c1e1100 */
[----:B------:R-:W-:Y:S01]  /*6cc0*/  IADD3.X R7, PT, PT, R23, UR4, RZ, P1, !PT ;  /* 0x0000000417077c10 */ /* 0x000fe20008ffe4ff */
[----:B------:R1:W4:Y:S01]  /*6cd0*/  LDG.E.U8 R34, desc[UR30][R12.64] ;  /* 0x0000001e0c227981 */ /* 0x000322000c1e1100 */
[----:B0-----:R-:W-:Y:S02]  /*6ce0*/  IADD3 R14, P1, PT, R222, UR34, RZ ;  /* 0x00000022de0e7c10 */ /* 0x001fe4000ff3e0ff */
[----:B------:R-:W-:Y:S01]  /*6cf0*/  IADD3 R8, P2, PT, R236, UR34, RZ ;  /* 0x00000022ec087c10 */ /* 0x000fe2000ff5e0ff */
[----:B------:R0:W4:Y:S01]  /*6d00*/  LDG.E.U8 R22, desc[UR30][R6.64] ;  /* 0x0000001e06167981 */ /* 0x000122000c1e1100 */
[----:B------:R-:W-:-:S02]  /*6d10*/  IADD3.X R15, PT, PT, R223, UR4, RZ, P1, !PT ;  /* 0x00000004df0f7c10 */ /* 0x000fc40008ffe4ff */
[----:B-----5:R-:W-:Y:S02]  /*6d20*/  IADD3 R4, P1, PT, R24, UR34, RZ ;  /* 0x0000002218047c10 */ /* 0x020fe4000ff3e0ff */
[----:B------:R-:W-:Y:S01]  /*6d30*/  IADD3.X R9, PT, PT, R237, UR4, RZ, P2, !PT ;  /* 0x00000004ed097c10 */ /* 0x000fe200097fe4ff */
[----:B------:R5:W4:Y:S01]  /*6d40*/  LDG.E.U8 R35, desc[UR30][R14.64] ;  /* 0x0000001e0e237981 */ /* 0x000b22000c1e1100 */
[----:B------:R-:W-:Y:S02]  /*6d50*/  IADD3.X R5, PT, PT, R25, UR4, RZ, P1, !PT ;  /* 0x0000000419057c10 */ /* 0x000fe40008ffe4ff */
[----:B-1----:R-:W-:Y:S01]  /*6d60*/  IADD3 R12, P1, PT, R220, UR34, RZ ;  /* 0x00000022dc0c7c10 */ /* 0x002fe2000ff3e0ff */
[----:B------:R-:W4:Y:S01]  /*6d70*/  LDG.E.U8 R30, desc[UR30][R8.64] ;  /* 0x0000001e081e7981 */ /* 0x000f22000c1e1100 */
[----:B------:R-:W-:Y:S02]  /*6d80*/  IADD3 R16, P2, PT, R204, UR34, RZ ;  /* 0x00000022cc107c10 */ /* 0x000fe4000ff5e0ff */
[----:B------:R-:W-:Y:S01]  /*6d90*/  IADD3.X R13, PT, PT, R221, UR4, RZ, P1, !PT ;  /* 0x00000004dd0d7c10 */ /* 0x000fe20008ffe4ff */
[----:B------:R1:W4:Y:S01]  /*6da0*/  LDG.E.U8 R23, desc[UR30][R4.64] ;  /* 0x0000001e04177981 */ /* 0x000322000c1e1100 */
[----:B0-----:R-:W-:-:S02]  /*6db0*/  IADD3 R6, P1, PT, R250, UR34, RZ ;  /* 0x00000022fa067c10 */ /* 0x001fc4000ff3e0ff */
[----:B------:R-:W-:Y:S01]  /*6dc0*/  IADD3.X R17, PT, PT, R205, UR4, RZ, P2, !PT ;  /* 0x00000004cd117c10 */ /* 0x000fe200097fe4ff */
[----:B------:R0:W4:Y:S01]  /*6dd0*/  LDG.E.U8 R36, desc[UR30][R12.64] ;  /* 0x0000001e0c247981 */ /* 0x000122000c1e1100 */
[----:B------:R-:W-:Y:S02]  /*6de0*/  IADD3 R10, P2, PT, R234, UR34, RZ ;  /* 0x00000022ea0a7c10 */ /* 0x000fe4000ff5e0ff */
[----:B------:R-:W-:Y:S01]  /*6df0*/  IADD3.X R7, PT, PT, R251, UR4, RZ, P1, !PT ;  /* 0x00000004fb077c10 */ /* 0x000fe20008ffe4ff */
[----:B------:R0:W4:Y:S01]  /*6e00*/  LDG.E.U8 R42, desc[UR30][R16.64] ;  /* 0x0000001e102a7981 */ /* 0x000122000c1e1100 */
[----:B-----5:R-:W-:Y:S02]  /*6e10*/  IADD3 R14, P1, PT, R218, UR34, RZ ;  /* 0x00000022da0e7c10 */ /* 0x020fe4000ff3e0ff */
[----:B------:R-:W-:Y:S01]  /*6e20*/  IADD3.X R11, PT, PT, R235, UR4, RZ, P2, !PT ;  /* 0x00000004eb0b7c10 */ /* 0x000fe200097fe4ff */
[----:B------:R5:W4:Y:S01]  /*6e30*/  LDG.E.U8 R24, desc[UR30][R6.64] ;  /* 0x0000001e06187981 */ /* 0x000b22000c1e1100 */
[----:B------:R-:W-:-:S02]  /*6e40*/  IADD3 R18, P2, PT, R202, UR34, RZ ;  /* 0x00000022ca127c10 */ /* 0x000fc4000ff5e0ff */
[----:B------:R-:W-:Y:S01]  /*6e50*/  IADD3.X R15, PT, PT, R219, UR4, RZ, P1, !PT ;  /* 0x00000004db0f7c10 */ /* 0x000fe20008ffe4ff */
[----:B------:R5:W4:Y:S01]  /*6e60*/  LDG.E.U8 R31, desc[UR30][R10.64] ;  /* 0x0000001e0a1f7981 */ /* 0x000b22000c1e1100 */
[----:B-1----:R-:W-:Y:S02]  /*6e70*/  IADD3 R4, P1, PT, R248, UR34, RZ ;  /* 0x00000022f8047c10 */ /* 0x002fe4000ff3e0ff */
[----:B------:R-:W-:Y:S01]  /*6e80*/  IADD3.X R19, PT, PT, R203, UR4, RZ, P2, !PT ;  /* 0x00000004cb137c10 */ /* 0x000fe200097fe4ff */
[----:B------:R1:W4:Y:S01]  /*6e90*/  LDG.E.U8 R37, desc[UR30][R14.64] ;  /* 0x0000001e0e257981 */ /* 0x000322000c1e1100 */
[----:B------:R-:W-:Y:S02]  /*6ea0*/  IADD3 R8, P2, PT, R232, UR34, RZ ;  /* 0x00000022e8087c10 */ /* 0x000fe4000ff5e0ff */
[----:B------:R-:W-:Y:S01]  /*6eb0*/  IADD3.X R5, PT, PT, R249, UR4, RZ, P1, !PT ;  /* 0x00000004f9057c10 */ /* 0x000fe20008ffe4ff */
[----:B------:R-:W4:Y:S01]  /*6ec0*/  LDG.E.U8 R18, desc[UR30][R18.64] ;  /* 0x0000001e12127981 */ /* 0x000f22000c1e1100 */
[----:B0-----:R-:W-:-:S02]  /*6ed0*/  IADD3 R12, P1, PT, R216, UR34, RZ ;  /* 0x00000022d80c7c10 */ /* 0x001fc4000ff3e0ff */
[----:B------:R-:W-:Y:S01]  /*6ee0*/  IADD3.X R9, PT, PT, R233, UR4, RZ, P2, !PT ;  /* 0x00000004e9097c10 */ /* 0x000fe200097fe4ff */
[----:B------:R0:W4:Y:S01]  /*6ef0*/  LDG.E.U8 R25, desc[UR30][R4.64] ;  /* 0x0000001e04197981 */ /* 0x000122000c1e1100 */
[----:B------:R-:W-:Y:S02]  /*6f00*/  IADD3 R16, P2, PT, R200, UR34, RZ ;  /* 0x00000022c8107c10 */ /* 0x000fe4000ff5e0ff */
[----:B------:R-:W-:Y:S01]  /*6f10*/  IADD3.X R13, PT, PT, R217, UR4, RZ, P1, !PT ;  /* 0x00000004d90d7c10 */ /* 0x000fe20008ffe4ff */
[----:B------:R-:W4:Y:S01]  /*6f20*/  LDG.E.U8 R8, desc[UR30][R8.64] ;  /* 0x0000001e08087981 */ /* 0x000f22000c1e1100 */
[----:B-----5:R-:W-:Y:S02]  /*6f30*/  IADD3 R6, P1, PT, R246, UR34, RZ ;  /* 0x00000022f6067c10 */ /* 0x020fe4000ff3e0ff */
[----:B------:R-:W-:Y:S01]  /*6f40*/  IADD3.X R17, PT, PT, R201, UR4, RZ, P2, !PT ;  /* 0x00000004c9117c10 */ /* 0x000fe200097fe4ff */
[----:B------:R-:W5:Y:S01]  /*6f50*/  LDG.E.U8 R12, desc[UR30][R12.64] ;  /* 0x0000001e0c0c7981 */ /* 0x000f62000c1e1100 */
[----:B------:R-:W-:-:S02]  /*6f60*/  IADD3 R10, P2, PT, R230, UR34, RZ ;  /* 0x00000022e60a7c10 */ /* 0x000fc4000ff5e0ff */
[----:B-1----:R-:W-:Y:S01]  /*6f70*/  IADD3 R14, P3, PT, R214, UR34, RZ ;  /* 0x00000022d60e7c10 */ /* 0x002fe2000ff7e0ff */
[----:B------:R-:W5:Y:S01]  /*6f80*/  LDG.E.U8 R16, desc[UR30][R16.64] ;  /* 0x0000001e10107981 */ /* 0x000f62000c1e1100 */
[----:B------:R-:W-:Y:S02]  /*6f90*/  IADD3.X R7, PT, PT, R247, UR4, RZ, P1, !PT ;  /* 0x00000004f7077c10 */ /* 0x000fe40008ffe4ff */
[----:B0-----:R-:W-:Y:S02]  /*6fa0*/  IADD3 R4, P1, PT, R198, UR34, RZ ;  /* 0x00000022c6047c10 */ /* 0x001fe4000ff3e0ff */
[----:B------:R-:W-:Y:S01]  /*6fb0*/  IADD3.X R11, PT, PT, R231, UR4, RZ, P2, !PT ;  /* 0x00000004e70b7c10 */ /* 0x000fe200097fe4ff */
[----:B------:R-:W5:Y:S01]  /*6fc0*/  LDG.E.U8 R6, desc[UR30][R6.64] ;  /* 0x0000001e06067981 */ /* 0x000f62000c1e1100 */
[----:B------:R-:W-:Y:S02]  /*6fd0*/  IADD3.X R15, PT, PT, R215, UR4, RZ, P3, !PT ;  /* 0x00000004d70f7c10 */ /* 0x000fe40009ffe4ff */
[----:B------:R-:W-:Y:S01]  /*6fe0*/  IADD3.X R5, PT, PT, R199, UR4, RZ, P1, !PT ;  /* 0x00000004c7057c10 */ /* 0x000fe20008ffe4ff */
[----:B------:R-:W5:Y:S04]  /*6ff0*/  LDG.E.U8 R10, desc[UR30][R10.64] ;  /* 0x0000001e0a0a7981 */ /* 0x000f68000c1e1100 */
[----:B------:R-:W5:Y:S04]  /*7000*/  LDG.E.U8 R14, desc[UR30][R14.64] ;  /* 0x0000001e0e0e7981 */ /* 0x000f68000c1e1100 */
[----:B------:R-:W5:Y:S01]  /*7010*/  LDG.E.U8 R4, desc[UR30][R4.64] ;  /* 0x0000001e04047981 */ /* 0x000f62000c1e1100 */
[----:B------:R-:W0:Y:S01]  /*7020*/  S2R R43, SR_TID.X ;  /* 0x00000000002b7919 */ /* 0x000e220000002100 */
[----:B------:R-:W1:Y:S01]  /*7030*/  S2R R44, SR_TID.X ;  /* 0x00000000002c7919 */ /* 0x000e620000002100 */
[----:B------:R-:W1:Y:S01]  /*7040*/  S2R R46, SR_TID.X ;  /* 0x00000000002e7919 */ /* 0x000e620000002100 */
[----:B0-----:R-:W-:-:S02]  /*7050*/  LOP3.LUT R43, R43, 0x7f, RZ, 0xc0, !PT ;  /* 0x0000007f2b2b7812 */ /* 0x001fc400078ec0ff */
[----:B-1----:R-:W-:-:S03]  /*7060*/  LOP3.LUT R44, R44, 0x7f, RZ, 0xc0, !PT ;  /* 0x0000007f2c2c7812 */ /* 0x002fc600078ec0ff */
[----:B------:R-:W-:Y:S01]  /*7070*/  STS.U8 [R43+UR10+0x6000], R2 ;  /* 0x006000022b007988 */ /* 0x000fe2000800000a */
[----:B------:R-:W-:-:S03]  /*7080*/  LOP3.LUT R45, R44, 0x10, RZ, 0x3c, !PT ;  /* 0x000000102c2d7812 */ /* 0x000fc600078e3cff */
[----:B------:R-:W-:Y:S04]  /*7090*/  STS.U8 [R43+UR10+0x6400], R26 ;  /* 0x0064001a2b007988 */ /* 0x000fe8000800000a */
[----:B------:R-:W-:Y:S04]  /*70a0*/  STS.U8 [R43+UR10+0x6800], R32 ;  /* 0x006800202b007988 */ /* 0x000fe8000800000a */
[----:B------:R-:W-:Y:S01]  /*70b0*/  STS.U8 [R43+UR10+0x6c00], R38 ;  /* 0x006c00262b007988 */ /* 0x000fe2000800000a */
[----:B------:R-:W-:-:S04]  /*70c0*/  LOP3.LUT R46, R46, 0x7f, RZ, 0xc0, !PT ;  /* 0x0000007f2e2e7812 */ /* 0x000fc800078ec0ff */
[C---:B------:R-:W-:Y:S02]  /*70d0*/  LOP3.LUT R44, R46.reuse, 0x20, RZ, 0x3c, !PT ;  /* 0x000000202e2c7812 */ /* 0x040fe400078e3cff */
[----:B------:R-:W-:Y:S01]  /*70e0*/  LOP3.LUT R46, R46, 0x30, RZ, 0x3c, !PT ;  /* 0x000000302e2e7812 */ /* 0x000fe200078e3cff */
[----:B------:R-:W-:Y:S02]  /*70f0*/  UMOV UR8, 0x1 ;  /* 0x0000000100087882 */ /* 0x000fe40000000000 */
[----:B------:R-:W-:-:S04]  /*7100*/  @!UP1 UIADD3 UR8, UPT, UPT, -UR8, 0x100000, URZ ;  /* 0x0010000008089890 */ /* 0x000fc8000fffe1ff */
[----:B------:R-:W-:Y:S02]  /*7110*/  @!UP1 USHF.L.U32 UR9, UR8, 0xb, URZ ;  /* 0x0000000b08099899 */ /* 0x000fe400080006ff */
[----:B------:R-:W-:Y:S01]  /*7120*/  @!UP1 USHF.L.U32 UR8, UR8, 0x1, URZ ;  /* 0x0000000108089899 */ /* 0x000fe200080006ff */
[----:B------:R-:W-:Y:S01]  /*7130*/  VOTEU.ALL UP3, P0 ;  /* 0x0000000000ff7886 */ /* 0x000fe20000060000 */
[----:B--2---:R-:W-:Y:S04]  /*7140*/  STS.U8 [R45+UR10+0x6080], R20 ;  /* 0x006080142d007988 */ /* 0x004fe8000800000a */
[----:B------:R-:W-:Y:S04]  /*7150*/  STS.U8 [R45+UR10+0x6480], R27 ;  /* 0x0064801b2d007988 */ /* 0x000fe8000800000a */
[----:B---3--:R-:W-:Y:S04]  /*7160*/  STS.U8 [R45+UR10+0x6880], R33 ;  /* 0x006880212d007988 */ /* 0x008fe8000800000a */
[----:B------:R0:W-:Y:S02]  /*7170*/  STS.U8 [R45+UR10+0x6c80], R39 ;  /* 0x006c80272d007988 */ /* 0x0001e4000800000a */
[----:B0-----:R-:W0:Y:S02]  /*7180*/  S2R R45, SR_TID.X ;  /* 0x00000000002d7919 */ /* 0x001e240000002100 */
[----:B------:R-:W-:Y:S04]  /*7190*/  STS.U8 [R44+UR10+0x6100], R21 ;  /* 0x006100152c007988 */ /* 0x000fe8000800000a */
[----:B------:R-:W-:Y:S04]  /*71a0*/  STS.U8 [R44+UR10+0x6500], R28 ;  /* 0x0065001c2c007988 */ /* 0x000fe8000800000a */
[----:B----4-:R-:W-:Y:S04]  /*71b0*/  STS.U8 [R44+UR10+0x6900], R34 ;  /* 0x006900222c007988 */ /* 0x010fe8000800000a */
[----:B------:R1:W-:Y:S04]  /*71c0*/  STS.U8 [R44+UR10+0x6d00], R40 ;  /* 0x006d00282c007988 */ /* 0x0003e8000800000a */
[----:B------:R-:W-:Y:S04]  /*71d0*/  STS.U8 [R46+UR10+0x6180], R22 ;  /* 0x006180162e007988 */ /* 0x000fe8000800000a */
[----:B------:R-:W-:Y:S01]  /*71e0*/  STS.U8 [R46+UR10+0x6580], R29 ;  /* 0x0065801d2e007988 */ /* 0x000fe2000800000a */
[----:B0-----:R-:W-:-:S03]  /*71f0*/  LOP3.LUT R45, R45, 0x7f, RZ, 0xc0, !PT ;  /* 0x0000007f2d2d7812 */ /* 0x001fc600078ec0ff */
[----:B------:R-:W-:Y:S01]  /*7200*/  STS.U8 [R46+UR10+0x6980], R35 ;  /* 0x006980232e007988 */ /* 0x000fe2000800000a */
[----:B-1----:R-:W-:-:S03]  /*7210*/  LOP3.LUT R44, R45, 0x40, RZ, 0x3c, !PT ;  /* 0x000000402d2c7812 */ /* 0x002fc600078e3cff */
[----:B------:R-:W-:Y:S01]  /*7220*/  STS.U8 [R46+UR10+0x6d80], R41 ;  /* 0x006d80292e007988 */ /* 0x000fe2000800000a */
[----:B------:R-:W-:-:S03]  /*7230*/  LOP3.LUT R45, R45, 0x50, RZ, 0x3c, !PT ;  /* 0x000000502d2d7812 */ /* 0x000fc600078e3cff */
[----:B------:R-:W-:Y:S04]  /*7240*/  STS.U8 [R44+UR10+0x6200], R23 ;  /* 0x006200172c007988 */ /* 0x000fe8000800000a */
[----:B------:R-:W-:Y:S04]  /*7250*/  STS.U8 [R44+UR10+0x6600], R30 ;  /* 0x0066001e2c007988 */ /* 0x000fe8000800000a */
[----:B------:R-:W-:Y:S04]  /*7260*/  STS.U8 [R44+UR10+0x6a00], R36 ;  /* 0x006a00242c007988 */ /* 0x000fe8000800000a */
[----:B------:R0:W-:Y:S04]  /*7270*/  STS.U8 [R44+UR10+0x6e00], R42 ;  /* 0x006e002a2c007988 */ /* 0x0001e8000800000a */
[----:B------:R1:W-:Y:S04]  /*7280*/  STS.U8 [R45+UR10+0x6280], R24 ;  /* 0x006280182d007988 */ /* 0x0003e8000800000a */
[----:B------:R1:W-:Y:S01]  /*7290*/  STS.U8 [R45+UR10+0x6680], R31 ;  /* 0x0066801f2d007988 */ /* 0x0003e2000800000a */
[----:B0-----:R-:W-:-:S03]  /*72a0*/  LOP3.LUT R44, R43, 0x60, RZ, 0x3c, !PT ;  /* 0x000000602b2c7812 */ /* 0x001fc600078e3cff */
[----:B------:R1:W-:Y:S01]  /*72b0*/  STS.U8 [R45+UR10+0x6a80], R37 ;  /* 0x006a80252d007988 */ /* 0x0003e2000800000a */
[----:B------:R-:W-:-:S03]  /*72c0*/  LOP3.LUT R43, R43, 0x70, RZ, 0x3c, !PT ;  /* 0x000000702b2b7812 */ /* 0x000fc600078e3cff */
[----:B------:R1:W-:Y:S04]  /*72d0*/  STS.U8 [R45+UR10+0x6e80], R18 ;  /* 0x006e80122d007988 */ /* 0x0003e8000800000a */
[----:B------:R1:W-:Y:S04]  /*72e0*/  STS.U8 [R44+UR10+0x6300], R25 ;  /* 0x006300192c007988 */ /* 0x0003e8000800000a */
[----:B------:R1:W-:Y:S04]  /*72f0*/  STS.U8 [R44+UR10+0x6700], R8 ;  /* 0x006700082c007988 */ /* 0x0003e8000800000a */
[----:B-----5:R1:W-:Y:S04]  /*7300*/  STS.U8 [R44+UR10+0x6b00], R12 ;  /* 0x006b000c2c007988 */ /* 0x0203e8000800000a */
[----:B------:R1:W-:Y:S04]  /*7310*/  STS.U8 [R44+UR10+0x6f00], R16 ;  /* 0x006f00102c007988 */ /* 0x0003e8000800000a */
[----:B------:R1:W-:Y:S04]  /*7320*/  STS.U8 [R43+UR10+0x6380], R6 ;  /* 0x006380062b007988 */ /* 0x0003e8000800000a */
[----:B------:R1:W-:Y:S04]  /*7330*/  STS.U8 [R43+UR10+0x6780], R10 ;  /* 0x0067800a2b007988 */ /* 0x0003e8000800000a */
[----:B------:R1:W-:Y:S04]  /*7340*/  STS.U8 [R43+UR10+0x6b80], R14 ;  /* 0x006b800e2b007988 */ /* 0x0003e8000800000a */
[----:B------:R1:W-:Y:S01]  /*7350*/  STS.U8 [R43+UR10+0x6f80], R4 ;  /* 0x006f80042b007988 */ /* 0x0003e2000800000a */
[----:B------:R0:W-:Y:S06]  /*7360*/  MEMBAR.ALL.CTA ;  /* 0x0000000000007992 */ /* 0x0001ec0000008000 */
[----:B0-----:R-:W-:Y:S04]  /*7370*/  FENCE.VIEW.ASYNC.S ;  /* 0x00000000000073c6 */ /* 0x001fe80000000000 */
[----:B------:R-:W0:Y:S02]  /*7380*/  FENCE.VIEW.ASYNC.S ;  /* 0x00000000000073c6 */ /* 0x000e240000000000 */
[----:B0-----:R1:W0:Y:S02]  /*7390*/  @!UP3 SYNCS.EXCH.64 URZ, [UR10+0x8010], UR8 ;  /* 0x008010080affb5b2 */ /* 0x0012240008000100 */
[----:B0-----:R-:W-:Y:S06]  /*73a0*/  BAR.SYNC.DEFER_BLOCKING 0x0 ;  /* 0x0000000000007b1d */ /* 0x001fec0000010000 */
[----:B-1----:R-:W-:Y:S05]  /*73b0*/  BRA.U UP2, `(.L_x_12) ;  /* 0x0000000102547547 */ /* 0x002fea000b800000 */
[----:B------:R-:W-:Y:S01]  /*73c0*/  UIADD3 UR8, UPT, UPT, UR10, 0x8010, URZ ;  /* 0x000080100a087890 */ /* 0x000fe2000fffe0ff */
[----:B------:R-:W-:Y:S01]  /*73d0*/  UMOV UR24, UR37 ;  /* 0x0000002500187c82 */ /* 0x000fe20008000000 */
[----:B------:R-:W-:Y:S01]  /*73e0*/  UMOV UR25, 0x40004040 ;  /* 0x4000404000197882 */ /* 0x000fe20000000000 */
[----:B------:R-:W-:Y:S01]  /*73f0*/  UMOV UR22, UR21 ;  /* 0x0000001500167c82 */ /* 0x000fe20008000000 */
[----:B------:R-:W-:Y:S01]  /*7400*/  UMOV UR23, 0x40004040 ;  /* 0x4000404000177882 */ /* 0x000fe20000000000 */
[----:B------:R-:W-:Y:S01]  /*7410*/  UMOV UR26, 0x0 ;  /* 0x00000000001a7882 */ /* 0x000fe20000000000 */
[----:B------:R-:W-:Y:S01]  /*7420*/  UMOV UR27, 0x8088010 ;  /* 0x08088010001b7882 */ /* 0x000fe20000000000 */
[----:B------:R-:W-:Y:S01]  /*7430*/  UMOV UR28, 0x0 ;  /* 0x00000000001c7882 */ /* 0x000fe20000000000 */
[----:B------:R-:W-:Y:S01]  /*7440*/  UMOV UR29, 0x8088010 ;  /* 0x08088010001d7882 */ /* 0x000fe20000000000 */
[----:B------:R-:W-:Y:S01]  /*7450*/  UMOV UR48, 0x0 ;  /* 0x0000000000307882 */ /* 0x000fe20000000000 */
[----:B------:R-:W-:Y:S01]  /*7460*/  UMOV UR49, 0x8088010 ;  /* 0x0808801000317882 */ /* 0x000fe20000000000 */
[----:B------:R0:W-:Y:S01]  /*7470*/  UTCQMMA gdesc[UR24], gdesc[UR22], tmem[UR12], tmem[UR26], idesc[UR27], !UPT ;  /* 0x00ff1a16180075ea */ /* 0x0001e2000f80030c */
[----:B------:R-:W-:Y:S01]  /*7480*/  UMOV UR9, URZ ;  /* 0x000000ff00097c82 */ /* 0x000fe20008000000 */
        /* <DEDUP_REMOVED lines=8> */
.L_x_12:
[----:B------:R-:W1:Y:S01]  /*7510*/  SYNCS.PHASECHK.TRANS64.TRYWAIT P1, [UR10+0x8010], RZ ;  /* 0x008010ffff0075a7 */ /* 0x000e62000802110a */
[----:B------:R-:W-:Y:S01]  /*7520*/  IMAD.U32 R0, R0, -0x80000000, RZ ;  /* 0x8000000000007824 */ /* 0x000fe200078e00ff */
[----:B-1----:R-:W-:Y:S06]  /*7530*/  @!P1 BRA `(.L_x_13) ;  /* 0x0000007000209947 */ /* 0x002fec0003800000 */
.L_x_22:
[----:B------:R-:W-:Y:S01]  /*7540*/  BAR.SYNC.DEFER_BLOCKING 0x0 ;  /* 0x0000000000007b1d */ /* 0x000fe20000010000 */
[----:B------:R-:W-:Y:S02]  /*7550*/  USHF.R.S32.HI UR4, URZ, 0x1f, UR35 ;  /* 0x0000001fff047899 */ /* 0x000fe40008011423 */
[----:B------:R-:W-:Y:S02]  /*7560*/  IADD3 R40, P2, PT, R196, UR35, RZ ;  /* 0x00000023c4287c10 */ /* 0x000fe4000ff5e0ff */
[----:B------:R-:W-:Y:S02]  /*7570*/  IADD3 R42, P3, PT, R192, UR35, RZ ;  /* 0x00000023c02a7c10 */ /* 0x000fe4000ff7e0ff */
[----:B------:R-:W-:Y:S01]  /*7580*/  IADD3.X R41, PT, PT, R197, UR4, RZ, P2, !PT ;  /* 0x00000004c5297c10 */ /* 0x000fe200097fe4ff */
[----:B------:R-:W1:Y:S01]  /*7590*/  LDTM.x32 R4, tmem[UR11+0x80] ;  /* 0x0000800b000479ee */ /* 0x000e6200082c0000 */
[----:B------:R-:W1:Y:S01]  /*75a0*/  @!P0 SYNCS.CCTL.IV [UR10+0x8010] ;  /* 0x00801000ff0089b1 */ /* 0x000e62000800000a */
[----:B------:R-:W-:Y:S01]  /*75b0*/  NOP ;  /* 0x0000000000007918 */ /* 0x000fe20000000000 */
[----:B-1----:R-:W1:Y:S02]  /*75c0*/  SYNCS.PHASECHK.TRANS64.TRYWAIT P1, [UR13], R0 ;  /* 0x00000000ff0075a7 */ /* 0x002e64000802110d */
[----:B-1----:R-:W-:Y:S05]  /*75d0*/  @!P1 BRA `(.L_x_14) ;  /* 0x0000007000049947 */ /* 0x002fea0003800000 */
.L_x_23:
[----:B------:R-:W-:Y:S01]  /*75e0*/  IADD3 R44, P1, PT, R188, UR35, RZ ;  /* 0x00000023bc2c7c10 */ /* 0x000fe2000ff3e0ff */
[----:B------:R-:W2:Y:S01]  /*75f0*/  LDG.E.U8 R0, desc[UR30][R40.64] ;  /* 0x0000001e28007981 */ /* 0x000ea2000c1e1100 */
[----:B------:R-:W-:Y:S02]  /*7600*/  IADD3.X R43, PT, PT, R193, UR4, RZ, P3, !PT ;  /* 0x00000004c12b7c10 */ /* 0x000fe40009ffe4ff */
[----:B------:R-:W-:Y:S01]  /*7610*/  IADD3.X R45, PT, PT, R189, UR4, RZ, P1, !PT ;  /* 0x00000004bd2d7c10 */ /* 0x000fe20008ffe4ff */
[----:B------:R-:W-:Y:S01]  /*7620*/  STL [R1+0x40], R200 ;  /* 0x000040c801007387 */ /* 0x000fe20000100800 */
[----:B------:R-:W-:Y:S02]  /*7630*/  IADD3 R48, P1, PT, R180, UR35, RZ ;  /* 0x00000023b4307c10 */ /* 0x000fe4000ff3e0ff */
[----:B------:R-:W-:Y:S01]  /*7640*/  IADD3 R46, P2, PT, R184, UR35, RZ ;  /* 0x00000023b82e7c10 */ /* 0x000fe2000ff5e0ff */
[----:B------:R1:W3:Y:S01]  /*7650*/  LDG.E.U8 R37, desc[UR30][R44.64] ;  /* 0x0000001e2c257981 */ /* 0x0002e2000c1e1100 */
[----:B------:R-:W-:-:S02]  /*7660*/  IADD3.X R49, PT, PT, R181, UR4, RZ, P1, !PT ;  /* 0x00000004b5317c10 */ /* 0x000fc40008ffe4ff */
[----:B------:R-:W-:Y:S01]  /*7670*/  IADD3 R50, P1, PT, R172, UR35, RZ ;  /* 0x00000023ac327c10 */ /* 0x000fe2000ff3e0ff */
[----:B------:R-:W4:Y:S01]  /*7680*/  LDG.E.U8 R36, desc[UR30][R42.64] ;  /* 0x0000001e2a247981 */ /* 0x000f22000c1e1100 */
[----:B------:R-:W-:Y:S02]  /*7690*/  IADD3.X R47, PT, PT, R185, UR4, RZ, P2, !PT ;  /* 0x00000004b92f7c10 */ /* 0x000fe400097fe4ff */
[----:B------:R-:W-:Y:S01]  /*76a0*/  IADD3 R52, P2, PT, R176, UR35, RZ ;  /* 0x00000023b0347c10 */ /* 0x000fe2000ff5e0ff */
[----:B------:R-:W2:Y:S01]  /*76b0*/  LDG.E.U8 R39, desc[UR30][R48.64] ;  /* 0x0000001e30277981 */ /* 0x000ea2000c1e1100 */
[----:B------:R-:W-:Y:S02]  /*76c0*/  IADD3.X R51, PT, PT, R173, UR4, RZ, P1, !PT ;  /* 0x00000004ad337c10 */ /* 0x000fe40008ffe4ff */
[----:B------:R-:W-:Y:S01]  /*76d0*/  IADD3 R56, P1, PT, R164, UR35, RZ ;  /* 0x00000023a4387c10 */ /* 0x000fe2000ff3e0ff */
[----:B------:R-:W2:Y:S01]  /*76e0*/  LDG.E.U8 R38, desc[UR30][R46.64] ;  /* 0x0000001e2e267981 */ /* 0x000ea2000c1e1100 */
[----:B------:R-:W-:-:S02]  /*76f0*/  IADD3.X R53, PT, PT, R177, UR4, RZ, P2, !PT ;  /* 0x00000004b1357c10 */ /* 0x000fc400097fe4ff */
[----:B------:R-:W-:Y:S01]  /*7700*/  IADD3 R54, P2, PT, R168, UR35, RZ ;  /* 0x00000023a8367c10 */ /* 0x000fe2000ff5e0ff */
[----:B------:R-:W2:Y:S01]  /*7710*/  LDG.E.U8 R50, desc[UR30][R50.64] ;  /* 0x0000001e32327981 */ /* 0x000ea2000c1e1100 */
[----:B------:R-:W-:Y:S02]  /*7720*/  IADD3.X R57, PT, PT, R165, UR4, RZ, P1, !PT ;  /* 0x00000004a5397c10 */ /* 0x000fe40008ffe4ff */
[----:B-1----:R-:W-:Y:S01]  /*7730*/  IADD3 R44, P1, PT, R156, UR35, RZ ;  /* 0x000000239c2c7c10 */ /* 0x002fe2000ff3e0ff */
[----:B------:R1:W2:Y:S01]  /*7740*/  LDG.E.U8 R40, desc[UR30][R52.64] ;  /* 0x0000001e34287981 */ /* 0x0002a2000c1e1100 */
[----:B------:R-:W-:Y:S02]  /*7750*/  IADD3.X R55, PT, PT, R169, UR4, RZ, P2, !PT ;  /* 0x00000004a9377c10 */ /* 0x000fe400097fe4ff */
[----:B------:R-:W-:Y:S01]  /*7760*/  IADD3 R58, P2, PT, R160, UR35, RZ ;  /* 0x00000023a03a7c10 */ /* 0x000fe2000ff5e0ff */
[----:B------:R-:W2:Y:S01]  /*7770*/  LDG.E.U8 R49, desc[UR30][R56.64] ;  /* 0x0000001e38317981 */ /* 0x000ea2000c1e1100 */
[----:B------:R-:W-:-:S02]  /*7780*/  IADD3.X R45, PT, PT, R157, UR4, RZ, P1, !PT ;  /* 0x000000049d2d7c10 */ /* 0x000fc40008ffe4ff */
[----:B------:R-:W-:Y:S01]  /*7790*/  IADD3.X R59, PT, PT, R161, UR4, RZ, P2, !PT ;  /* 0x00000004a13b7c10 */ /* 0x000fe200097fe4ff */
[----:B------:R0:W2:Y:S01]  /*77a0*/  LDG.E.U8 R42, desc[UR30][R54.64] ;  /* 0x0000001e362a7981 */ /* 0x0000a2000c1e1100 */
[----:B-1----:R-:W-:Y:S02]  /*77b0*/  IADD3 R52, P1, PT, R148, UR35, RZ ;  /* 0x0000002394347c10 */ /* 0x002fe4000ff3e0ff */
[----:B------:R-:W-:Y:S01]  /*77c0*/  IADD3 R60, P2, PT, R152, UR35, RZ ;  /* 0x00000023983c7c10 */ /* 0x000fe2000ff5e0ff */
[----:B------:R1:W2:Y:S01]  /*77d0*/  LDG.E.U8 R48, desc[UR30][R58.64] ;  /* 0x0000001e3a307981 */ /* 0x0002a2000c1e1100 */
[----:B------:R-:W-:Y:S02]  /*77e0*/  IADD3.X R53, PT, PT, R149, UR4, RZ, P1, !PT ;  /* 0x0000000495357c10 */ /* 0x000fe40008ffe4ff */
[----:B------:R-:W-:Y:S01]  /*77f0*/  IADD3.X R61, PT, PT, R153, UR4, RZ, P2, !PT ;  /* 0x00000004993d7c10 */ /* 0x000fe200097fe4ff */
[----:B------:R-:W-:Y:S01]  /*7800*/  FMUL R2, R4, UR47 ;  /* 0x0000002f04027c20 */ /* 0x000fe20008400000 */
[----:B0-----:R-:W-:Y:S01]  /*7810*/  IADD3 R54, P1, PT, R140, UR35, RZ ;  /* 0x000000238c367c10 */ /* 0x001fe2000ff3e0ff */
[----:B------:R-:W2:Y:S01]  /*7820*/  LDG.E.U8 R46, desc[UR30][R52.64] ;  /* 0x0000001e342e7981 */ /* 0x000ea2000c1e1100 */
[----:B------:R-:W-:-:S02]  /*7830*/  IADD3 R66, P2, PT, R144, UR35, RZ ;  /* 0x0000002390427c10 */ /* 0x000fc4000ff5e0ff */
[----:B------:R-:W-:Y:S01]  /*7840*/  IADD3.X R55, PT, PT, R141, UR4, RZ, P1, !PT ;  /* 0x000000048d377c10 */ /* 0x000fe20008ffe4ff */
[----:B------:R-:W2:Y:S01]  /*7850*/  LDG.E.U8 R47, desc[UR30][R60.64] ;  /* 0x0000001e3c2f7981 */ /* 0x000ea2000c1e1100 */
[----:B------:R-:W-:Y:S02]  /*7860*/  IADD3 R56, P1, PT, R194, UR35, RZ ;  /* 0x00000023c2387c10 */ /* 0x000fe4000ff3e0ff */
[----:B------:R-:W-:Y:S01]  /*7870*/  IADD3.X R67, PT, PT, R145, UR4, RZ, P2, !PT ;  /* 0x0000000491437c10 */ /* 0x000fe200097fe4ff */
[----:B------:R-:W2:Y:S01]  /*7880*/  LDG.E.U8 R45, desc[UR30][R44.64] ;  /* 0x0000001e2c2d7981 */ /* 0x000ea2000c1e1100 */
[----:B------:R-:W-:Y:S02]  /*7890*/  IADD3 R70, P2, PT, R136, UR35, RZ ;  /* 0x0000002388467c10 */ /* 0x000fe4000ff5e0ff */
[----:B------:R-:W-:Y:S01]  /*78a0*/  IADD3.X R57, PT, PT, R195, UR4, RZ, P1, !PT ;  /* 0x00000004c3397c10 */ /* 0x000fe20008ffe4ff */
[----:B------:R0:W2:Y:S01]  /*78b0*/  LDG.E.U8 R41, desc[UR30][R66.64] ;  /* 0x0000001e42297981 */ /* 0x0000a2000c1e1100 */
[----:B------:R-:W-:-:S02]  /*78c0*/  IADD3 R62, P1, PT, R186, UR35, RZ ;  /* 0x00000023ba3e7c10 */ /* 0x000fc4000ff3e0ff */
[----:B------:R-:W-:Y:S01]  /*78d0*/  IADD3.X R71, PT, PT, R137, UR4, RZ, P2, !PT ;  /* 0x0000000489477c10 */ /* 0x000fe200097fe4ff */
[----:B------:R-:W2:Y:S01]  /*78e0*/  LDG.E.U8 R51, desc[UR30][R56.64] ;  /* 0x0000001e38337981 */ /* 0x000ea2000c1e1100 */
[----:B-1----:R-:W-:Y:S02]  /*78f0*/  IADD3 R58, P2, PT, R190, UR35, RZ ;  /* 0x00000023be3a7c10 */ /* 0x002fe4000ff5e0ff */
[----:B------:R-:W-:Y:S01]  /*7900*/  IADD3.X R63, PT, PT, R187, UR4, RZ, P1, !PT ;  /* 0x00000004bb3f7c10 */ /* 0x000fe20008ffe4ff */
[----:B------:R1:W2:Y:S01]  /*7910*/  LDG.E.U8 R43, desc[UR30][R70.64] ;  /* 0x0000001e462b7981 */ /* 0x0002a2000c1e1100 */
[----:B0-----:R-:W-:Y:S02]  /*7920*/  IADD3 R66, P1, PT, R178, UR35, RZ ;  /* 0x00000023b2427c10 */ /* 0x001fe4000ff3e0ff */
[----:B------:R-:W-:Y:S01]  /*7930*/  IADD3.X R59, PT, PT, R191, UR4, RZ, P2, !PT ;  /* 0x00000004bf3b7c10 */ /* 0x000fe200097fe4ff */
[----:B------:R-:W2:Y:S01]  /*7940*/  LDG.E.U8 R44, desc[UR30][R54.64] ;  /* 0x0000001e362c7981 */ /* 0x000ea2000c1e1100 */
[----:B------:R-:W-:-:S02]  /*7950*/  IADD3 R64, P2, PT, R182, UR35, RZ ;  /* 0x00000023b6407c10 */ /* 0x000fc4000ff5e0ff */
[----:B------:R-:W-:Y:S01]  /*7960*/  IADD3.X R67, PT, PT, R179, UR4, RZ, P1, !PT ;  /* 0x00000004b3437c10 */ /* 0x000fe20008ffe4ff */
[----:B------:R0:W2:Y:S01]  /*7970*/  LDG.E.U8 R52, desc[UR30][R58.64] ;  /* 0x0000001e3a347981 */ /* 0x0000a2000c1e1100 */
[----:B-1----:R-:W-:Y:S02]  /*7980*/  IADD3 R70, P1, PT, R170, UR35, RZ ;  /* 0x00000023aa467c10 */ /* 0x002fe4000ff3e0ff */
[----:B------:R-:W-:Y:S01]  /*7990*/  IADD3.X R65, PT, PT, R183, UR4, RZ, P2, !PT ;  /* 0x00000004b7417c10 */ /* 0x000fe200097fe4ff */
[----:B------:R-:W-:Y:S01]  /*79a0*/  STL [R1+0x3c], R199 ;  /* 0x00003cc701007387 */ /* 0x000fe20000100800 */
[----:B------:R-:W-:Y:S02]  /*79b0*/  IADD3 R68, P2, PT, R174, UR35, RZ ;  /* 0x00000023ae447c10 */ /* 0x000fe4000ff5e0ff */
[----:B------:R-:W-:Y:S01]  /*79c0*/  IADD3.X R71, PT, PT, R171, UR4, RZ, P1, !PT ;  /* 0x00000004ab477c10 */ /* 0x000fe20008ffe4ff */
[----:B------:R-:W2:Y:S01]  /*79d0*/  LDG.E.U8 R53, desc[UR30][R64.64] ;  /* 0x0000001e40357981 */ /* 0x000ea2000c1e1100 */
[----:B------:R-:W-:-:S02]  /*79e0*/  IADD3 R74, P1, PT, R162, UR35, RZ ;  /* 0x00000023a24a7c10 */ /* 0x000fc4000ff3e0ff */
[----:B------:R-:W-:Y:S01]  /*79f0*/  IADD3.X R69, PT, PT, R175, UR4, RZ, P2, !PT ;  /* 0x00000004af457c10 */ /* 0x000fe200097fe4ff */
[----:B------:R1:W2:Y:S01]  /*7a00*/  LDG.E.U8 R61, desc[UR30][R70.64] ;  /* 0x0000001e463d7981 */ /* 0x0002a2000c1e1100 */
[----:B------:R-:W-:Y:S02]  /*7a10*/  IADD3 R72, P2, PT, R166, UR35, RZ ;  /* 0x00000023a6487c10 */ /* 0x000fe4000ff5e0ff */
[----:B------:R-:W-:Y:S01]  /*7a20*/  IADD3.X R75, PT, PT, R163, UR4, RZ, P1, !PT ;  /* 0x00000004a34b7c10 */ /* 0x000fe20008ffe4ff */
[----:B------:R-:W2:Y:S01]  /*7a30*/  LDG.E.U8 R55, desc[UR30][R66.64] ;  /* 0x0000001e42377981 */ /* 0x000ea2000c1e1100 */
[----:B------:R-:W-:Y:S02]  /*7a40*/  IADD3 R78, P1, PT, R154, UR35, RZ ;  /* 0x000000239a4e7c10 */ /* 0x000fe4000ff3e0ff */
[----:B------:R-:W-:Y:S01]  /*7a50*/  IADD3.X R73, PT, PT, R167, UR4, RZ, P2, !PT ;  /* 0x00000004a7497c10 */ /* 0x000fe200097fe4ff */
[----:B------:R-:W2:Y:S01]  /*7a60*/  LDG.E.U8 R65, desc[UR30][R74.64] ;  /* 0x0000001e4a417981 */ /* 0x000ea2000c1e1100 */
[----:B------:R-:W-:-:S02]  /*7a70*/  IADD3 R56, P3, PT, R146, UR35, RZ ;  /* 0x0000002392387c10 */ /* 0x000fc4000ff7e0ff */
[----:B------:R-:W-:Y:S01]  /*7a80*/  IADD3.X R79, PT, PT, R155, UR4, RZ, P1, !PT ;  /* 0x000000049b4f7c10 */ /* 0x000fe20008ffe4ff */
[----:B------:R1:W2:Y:S01]  /*7a90*/  LDG.E.U8 R64, desc[UR30][R72.64] ;  /* 0x0000001e48407981 */ /* 0x0002a2000c1e1100 */
[----:B0-----:R-:W-:Y:S02]  /*7aa0*/  IADD3 R58, P1, PT, R142, UR35, RZ ;  /* 0x000000238e3a7c10 */ /* 0x001fe4000ff3e0ff */
[----:B------:R-:W-:Y:S01]  /*7ab0*/  IADD3.X R57, PT, PT, R147, UR4, RZ, P3, !PT ;  /* 0x0000000493397c10 */ /* 0x000fe20009ffe4ff */
[----:B------:R-:W2:Y:S01]  /*7ac0*/  LDG.E.U8 R54, desc[UR30][R62.64] ;  /* 0x0000001e3e367981 */ /* 0x000ea2000c1e1100 */
[----:B------:R-:W-:Y:S02]  /*7ad0*/  IADD3.X R59, PT, PT, R143, UR4, RZ, P1, !PT ;  /* 0x000000048f3b7c10 */ /* 0x000fe40008ffe4ff */
[----:B-1----:R-:W-:Y:S01]  /*7ae0*/  IADD3 R70, P1, PT, R138, UR35, RZ ;  /* 0x000000238a467c10 */ /* 0x002fe2000ff3e0ff */
[----:B------:R0:W2:Y:S01]  /*7af0*/  LDG.E.U8 R56, desc[UR30][R56.64] ;  /* 0x0000001e38387981 */ /* 0x0000a2000c1e1100 */
[----:B------:R-:W-:Y:S01]  /*7b00*/  FMUL R73, R5, UR47 ;  /* 0x0000002f05497c20 */ /* 0x000fe20008400000 */
[----:B------:R-:W-:Y:S01]  /*7b10*/  FMUL R72, R6, UR47 ;  /* 0x0000002f06487c20 */ /* 0x000fe20008400000 */
[----:B------:R-:W-:Y:S01]  /*7b20*/  FMUL R74, R8, UR47 ;  /* 0x0000002f084a7c20 */ /* 0x000fe20008400000 */
[----:B------:R-:W-:Y:S01]  /*7b30*/  IADD3.X R71, PT, PT, R139, UR4, RZ, P1, !PT ;  /* 0x000000048b477c10 */ /* 0x000fe20008ffe4ff */
[----:B------:R1:W2:Y:S02]  /*7b40*/  LDG.E.U8 R58, desc[UR30][R58.64] ;  /* 0x0000001e3a3a7981 */ /* 0x0002a4000c1e1100 */
[----:B------:R-:W-:Y:S01]  /*7b50*/  FMNMX3 R72, R2, R73, R72, !PT ;  /* 0x0000004902487276 */ /* 0x000fe20007800048 */
[----:B0-----:R-:W-:Y:S01]  /*7b60*/  FMUL R57, R7, UR47 ;  /* 0x0000002f07397c20 */ /* 0x001fe20008400000 */
[----:B------:R-:W-:Y:S01]  /*7b70*/  FMUL R2, R9, UR47 ;  /* 0x0000002f09027c20 */ /* 0x000fe20008400000 */
[----:B------:R0:W2:Y:S03]  /*7b80*/  LDG.E.U8 R67, desc[UR30][R70.64] ;  /* 0x0000001e46437981 */ /* 0x0000a6000c1e1100 */
[----:B------:R-:W-:Y:S01]  /*7b90*/  FMNMX3 R72, R72, R57, R74, !PT ;  /* 0x0000003948487276 */ /* 0x000fe2000780004a */
[----:B-1----:R-:W-:Y:S01]  /*7ba0*/  FMUL R59, R10, UR47 ;  /* 0x0000002f0a3b7c20 */ /* 0x002fe20008400000 */
[----:B------:R-:W-:Y:S01]  /*7bb0*/  FMUL R57, R11, UR47 ;  /* 0x0000002f0b397c20 */ /* 0x000fe20008400000 */
[----:B------:R-:W2:Y:S03]  /*7bc0*/  LDG.E.U8 R60, desc[UR30][R68.64] ;  /* 0x0000001e443c7981 */ /* 0x000ea6000c1e1100 */
[----:B------:R-:W-:Y:S01]  /*7bd0*/  FMNMX3 R72, R72, R2, R59, !PT ;  /* 0x0000000248487276 */ /* 0x000fe2000780003b */
[----:B0-----:R-:W-:Y:S01]  /*7be0*/  FMUL R70, R12, UR47 ;  /* 0x0000002f0c467c20 */ /* 0x001fe20008400000 */
[----:B------:R-:W-:Y:S01]  /*7bf0*/  FMUL R2, R13, UR47 ;  /* 0x0000002f0d027c20 */ /* 0x000fe20008400000 */
[----:B------:R-:W-:Y:S01]  /*7c00*/  FMUL R59, R14, UR47 ;  /* 0x0000002f0e3b7c20 */ /* 0x000fe20008400000 */
[----:B------:R-:W-:Y:S02]  /*7c10*/  STL [R1+0x38], R198 ;  /* 0x000038c601007387 */ /* 0x000fe40000100800 */
[----:B------:R-:W-:Y:S01]  /*7c20*/  FMNMX3 R72, R72, R57, R70, !PT ;  /* 0x0000003948487276 */ /* 0x000fe20007800046 */
[----:B------:R-:W-:Y:S01]  /*7c30*/  FMUL R57, R15, UR47 ;  /* 0x0000002f0f397c20 */ /* 0x000fe20008400000 */
[----:B------:R-:W-:Y:S01]  /*7c40*/  FMUL R70, R16, UR47 ;  /* 0x0000002f10467c20 */ /* 0x000fe20008400000 */
[----:B------:R-:W-:Y:S01]  /*7c50*/  IADD3 R76, P2, PT, R158, UR35, RZ ;  /* 0x000000239e4c7c10 */ /* 0x000fe2000ff5e0ff */
[----:B------:R-:W2:Y:S01]  /*7c60*/  LDG.E.U8 R68, desc[UR30][R78.64] ;  /* 0x0000001e4e447981 */ /* 0x000ea2000c1e1100 */
[----:B------:R-:W-:Y:S01]  /*7c70*/  FMNMX3 R72, R72, R2, R59, !PT ;  /* 0x0000000248487276 */ /* 0x000fe2000780003b */
[----:B------:R-:W-:Y:S01]  /*7c80*/  FMUL R2, R17, UR47 ;  /* 0x0000002f11027c20 */ /* 0x000fe20008400000 */
[----:B------:R-:W-:Y:S01]  /*7c90*/  FMUL R59, R18, UR47 ;  /* 0x0000002f123b7c20 */ /* 0x000fe20008400000 */
[----:B------:R-:W-:Y:S01]  /*7ca0*/  STL [R1+0x34], R197 ;  /* 0x000034c501007387 */ /* 0x000fe20000100800 */
[----:B------:R-:W-:Y:S01]  /*7cb0*/  FMNMX3 R72, R72, R57, R70, !PT ;  /* 0x0000003948487276 */ /* 0x000fe20007800046 */
[----:B------:R-:W-:Y:S01]  /*7cc0*/  FMUL R57, R19, UR47 ;  /* 0x0000002f13397c20 */ /* 0x000fe20008400000 */
[----:B------:R-:W-:Y:S01]  /*7cd0*/  FMUL R70, R20, UR47 ;  /* 0x0000002f14467c20 */ /* 0x000fe20008400000 */
[----:B------:R-:W-:Y:S01]  /*7ce0*/  IADD3.X R77, PT, PT, R159, UR4, RZ, P2, !PT ;  /* 0x000000049f4d7c10 */ /* 0x000fe200097fe4ff */
[----:B------:R-:W-:Y:S01]  /*7cf0*/  STL [R1+0x30], R196 ;  /* 0x000030c401007387 */ /* 0x000fe20000100800 */
        /* <DEDUP_REMOVED lines=8> */
[----:B------:R0:W-:Y:S01]  /*7d80*/  STL [R1+0x2c], R133 ;  /* 0x00002c8501007387 */ /* 0x0001e20000100800 */
[----:B------:R-:W-:Y:S01]  /*7d90*/  FMNMX3 R72, R72, R2, R59, !PT ;  /* 0x0000000248487276 */ /* 0x000fe2000780003b */
[----:B------:R-:W-:Y:S01]  /*7da0*/  FMUL R2, R25, UR47 ;  /* 0x0000002f19027c20 */ /* 0x000fe20008400000 */
[----:B------:R-:W-:Y:S01]  /*7db0*/  FMUL R59, R26, UR47 ;  /* 0x0000002f1a3b7c20 */ /* 0x000fe20008400000 */
[----:B------:R-:W-:Y:S01]  /*7dc0*/  IADD3.X R81, PT, PT, R151, UR4, RZ, P2, !PT ;  /* 0x0000000497517c10 */ /* 0x000fe200097fe4ff */
[----:B------:R1:W-:Y:S01]  /*7dd0*/  STL [R1+0x28], R132 ;  /* 0x0000288401007387 */ /* 0x0003e20000100800 */
[----:B------:R-:W-:Y:S01]  /*7de0*/  FMNMX3 R72, R72, R57, R70, !PT ;  /* 0x0000003948487276 */ /* 0x000fe20007800046 */
[----:B------:R-:W-:Y:S01]  /*7df0*/  FMUL R57, R27, UR47 ;  /* 0x0000002f1b397c20 */ /* 0x000fe20008400000 */
[----:B------:R-:W-:Y:S01]  /*7e00*/  FMUL R70, R28, UR47 ;  /* 0x0000002f1c467c20 */ /* 0x000fe20008400000 */
[----:B------:R-:W-:Y:S01]  /*7e10*/  IADD3 R62, P2, PT, R134, UR35, RZ ;  /* 0x00000023863e7c10 */ /* 0x000fe2000ff5e0ff */
[----:B------:R-:W3:Y:S01]  /*7e20*/  LDG.E.U8 R69, desc[UR30][R80.64] ;  /* 0x0000001e50457981 */ /* 0x000ee2000c1e1100 */
        /* <DEDUP_REMOVED lines=12> */
[----:B------:R-:W-:-:S05]  /*7ef0*/  FMNMX3 R2, R2, R70, R3, !PT ;  /* 0x0000004602027276 */ /* 0x000fca0007800003 */
        /* <DEDUP_REMOVED lines=14> */
[----:B------:R-:W0:Y:S01]  /*7fe0*/  MUFU.EX2 R57, R57 ;  /* 0x0000003900397308 */ /* 0x000e220000000800 */
[----:B------:R-:W-:Y:S01]  /*7ff0*/  FMUL R7, R9, 1.4426950216293334961 ;  /* 0x3fb8aa3b09077820 */ /* 0x000fe20000400000 */
[--C-:B------:R-:W-:Y:S01]  /*8000*/  FFMA R10, R10, UR47, -R2.reuse ;  /* 0x0000002f0a0a7c23 */ /* 0x100fe20008000802 */
[--C-:B------:R-:W-:Y:S01]  /*8010*/  FFMA R13, R13, UR47, -R2.reuse ;  /* 0x0000002f0d0d7c23 */ /* 0x100fe20008000802 */
[----:B------:R-:W-:-:S04]  /*8020*/  FFMA R16, R16, UR47, -R2 ;  /* 0x0000002f10107c23 */ /* 0x000fc80008000802 */
[----:B------:R-:W1:Y:S01]  /*8030*/  MUFU.EX2 R8, R59 ;  /* 0x0000003b00087308 */ /* 0x000e620000000800 */
[--C-:B------:R-:W-:Y:S01]  /*8040*/  FFMA R18, R18, UR47, -R2.reuse ;  /* 0x0000002f12127c23 */ /* 0x100fe20008000802 */
[----:B------:R-:W-:Y:S01]  /*8050*/  FMUL R9, R12, 1.4426950216293334961 ;  /* 0x3fb8aa3b0c097820 */ /* 0x000fe20000400000 */
[----:B------:R-:W-:Y:S01]  /*8060*/  FMUL R10, R10, 1.4426950216293334961 ;  /* 0x3fb8aa3b0a0a7820 */ /* 0x000fe20000400000 */
[----:B------:R-:W-:Y:S01]  /*8070*/  FFMA R11, R11, UR47, -R2 ;  /* 0x0000002f0b0b7c23 */ /* 0x000fe20008000802 */
[----:B------:R-:W-:-:S03]  /*8080*/  FMUL R12, R13, 1.4426950216293334961 ;  /* 0x3fb8aa3b0d0c7820 */ /* 0x000fc60000400000 */
[----:B------:R-:W1:Y:S01]  /*8090*/  MUFU.EX2 R6, R6 ;  /* 0x0000000600067308 */ /* 0x000e620000000800 */
[----:B------:R-:W-:Y:S01]  /*80a0*/  FMUL R13, R16, 1.4426950216293334961 ;  /* 0x3fb8aa3b100d7820 */ /* 0x000fe20000400000 */
[--C-:B------:R-:W-:Y:S01]  /*80b0*/  FFMA R17, R17, UR47, -R2.reuse ;  /* 0x0000002f11117c23 */ /* 0x100fe20008000802 */
[----:B------:R-:W-:Y:S01]  /*80c0*/  FMUL R16, R18, 1.4426950216293334961 ;  /* 0x3fb8aa3b12107820 */ /* 0x000fe20000400000 */
[----:B------:R-:W-:Y:S01]  /*80d0*/  FFMA R19, R19, UR47, -R2 ;  /* 0x0000002f13137c23 */ /* 0x000fe20008000802 */
[----:B0-----:R-:W-:Y:S01]  /*80e0*/  FADD R18, R4, R5 ;  /* 0x0000000504127221 */ /* 0x001fe20000000000 */
[----:B------:R-:W-:Y:S02]  /*80f0*/  FMUL R11, R11, 1.4426950216293334961 ;  /* 0x3fb8aa3b0b0b7820 */ /* 0x000fe40000400000 */
[----:B------:R-:W0:Y:S01]  /*8100*/  MUFU.EX2 R7, R7 ;  /* 0x0000000700077308 */ /* 0x000e220000000800 */
[----:B------:R-:W-:Y:S01]  /*8110*/  FMUL R70, R17, 1.4426950216293334961 ;  /* 0x3fb8aa3b11467820 */ /* 0x000fe20000400000 */
[----:B------:R-:W-:Y:S01]  /*8120*/  FMUL R17, R19, 1.4426950216293334961 ;  /* 0x3fb8aa3b13117820 */ /* 0x000fe20000400000 */
[----:B------:R-:W-:-:S05]  /*8130*/  FADD R19, R57, R18 ;  /* 0x0000001239137221 */ /* 0x000fca0000000000 */
[----:B------:R-:W0:Y:S01]  /*8140*/  MUFU.EX2 R10, R10 ;  /* 0x0000000a000a7308 */ /* 0x000e220000000800 */
[----:B-1----:R-:W-:Y:S01]  /*8150*/  FADD R19, R8, R19 ;  /* 0x0000001308137221 */ /* 0x002fe20000000000 */
[----:B------:R-:W-:-:S06]  /*8160*/  FFMA R14, R14, UR47, -R2 ;  /* 0x0000002f0e0e7c23 */ /* 0x000fcc0008000802 */
[----:B------:R-:W1:Y:S01]  /*8170*/  MUFU.EX2 R11, R11 ;  /* 0x0000000b000b7308 */ /* 0x000e620000000800 */
[----:B------:R-:W-:Y:S01]  /*8180*/  FADD R72, R6, R19 ;  /* 0x0000001306487221 */ /* 0x000fe20000000000 */
[----:B------:R-:W-:Y:S01]  /*8190*/  FMUL R14, R14, 1.4426950216293334961 ;  /* 0x3fb8aa3b0e0e7820 */ /* 0x000fe20000400000 */
[--C-:B------:R-:W-:Y:S01]  /*81a0*/  FFMA R15, R15, UR47, -R2.reuse ;  /* 0x0000002f0f0f7c23 */ /* 0x100fe20008000802 */
[----:B------:R-:W-:-:S04]  /*81b0*/  FFMA R22, R22, UR47, -R2 ;  /* 0x0000002f16167c23 */ /* 0x000fc80008000802 */
[----:B------:R-:W1:Y:S01]  /*81c0*/  MUFU.EX2 R9, R9 ;  /* 0x0000000900097308 */ /* 0x000e620000000800 */
[----:B0-----:R-:W-:Y:S01]  /*81d0*/  FADD R19, R7, R72 ;  /* 0x0000004807137221 */ /* 0x001fe20000000000 */
[----:B------:R-:W-:Y:S01]  /*81e0*/  FMUL R15, R15, 1.4426950216293334961 ;  /* 0x3fb8aa3b0f0f7820 */ /* 0x000fe20000400000 */
[----:B------:R-:W-:-:S05]  /*81f0*/  FMUL R18, R22, 1.4426950216293334961 ;  /* 0x3fb8aa3b16127820 */ /* 0x000fca0000400000 */
[----:B------:R-:W0:Y:S01]  /*8200*/  MUFU.EX2 R12, R12 ;  /* 0x0000000c000c7308 */ /* 0x000e220000000800 */
[----:B------:R-:W-:-:S07]  /*8210*/  FADD R22, R10, R19 ;  /* 0x000000130a167221 */ /* 0x000fce0000000000 */
[----:B------:R-:W0:Y:S01]  /*8220*/  MUFU.EX2 R14, R14 ;  /* 0x0000000e000e7308 */ /* 0x000e220000000800 */
[----:B-1----:R-:W-:Y:S01]  /*8230*/  FADD R22, R11, R22 ;  /* 0x000000160b167221 */ /* 0x002fe20000000000 */
[----:B------:R-:W-:-:S06]  /*8240*/  FFMA R20, R20, UR47, -R2 ;  /* 0x0000002f14147c23 */ /* 0x000fcc0008000802 */
[----:B------:R1:W4:Y:S01]  /*8250*/  MUFU.EX2 R59, R15 ;  /* 0x0000000f003b7308 */ /* 0x0003220000000800 */
[----:B------:R-:W-:Y:S01]  /*8260*/  FADD R19, R9, R22 ;  /* 0x0000001609137221 */ /* 0x000fe20000000000 */
[--C-:B------:R-:W-:Y:S01]  /*8270*/  FFMA R21, R21, UR47, -R2.reuse ;  /* 0x0000002f15157c23 */ /* 0x100fe20008000802 */
[----:B------:R-:W-:-:S05]  /*8280*/  FFMA R24, R24, UR47, -R2 ;  /* 0x0000002f18187c23 */ /* 0x000fca0008000802 */
[----:B------:R-:W4:Y:S01]  /*8290*/  MUFU.EX2 R13, R13 ;  /* 0x0000000d000d7308 */ /* 0x000f220000000800 */
[----:B0-----:R-:W-:Y:S01]  /*82a0*/  FADD R19, R12, R19 ;  /* 0x000000130c137221 */ /* 0x001fe20000000000 */
[----:B-1----:R-:W-:Y:S01]  /*82b0*/  FMUL R15, R20, 1.4426950216293334961 ;  /* 0x3fb8aa3b140f7820 */ /* 0x002fe20000400000 */
[----:B------:R-:W-:Y:S01]  /*82c0*/  FMUL R20, R21, 1.4426950216293334961 ;  /* 0x3fb8aa3b15147820 */ /* 0x000fe20000400000 */
[----:B------:R-:W-:-:S04]  /*82d0*/  FMUL R21, R24, 1.4426950216293334961 ;  /* 0x3fb8aa3b18157820 */ /* 0x000fc80000400000 */
[----:B------:R-:W0:Y:S01]  /*82e0*/  MUFU.EX2 R70, R70 ;  /* 0x0000004600467308 */ /* 0x000e220000000800 */
[----:B------:R-:W-:-:S07]  /*82f0*/  FADD R24, R14, R19 ;  /* 0x000000130e187221 */ /* 0x000fce0000000000 */
[----:B------:R-:W1:Y:S01]  /*8300*/  MUFU.EX2 R16, R16 ;  /* 0x0000001000107308 */ /* 0x000e620000000800 */
[----:B----4-:R-:W-:Y:S01]  /*8310*/  FADD R24, R59, R24 ;  /* 0x000000183b187221 */ /* 0x010fe20000000000 */
[----:B------:R-:W-:-:S06]  /*8320*/  FFMA R23, R23, UR47, -R2 ;  /* 0x0000002f17177c23 */ /* 0x000fcc0008000802 */
[----:B------:R-:W4:Y:S01]  /*8330*/  MUFU.EX2 R17, R17 ;  /* 0x0000001100117308 */ /* 0x000f220000000800 */
[----:B------:R-:W-:Y:S01]  /*8340*/  FADD R19, R13, R24 ;  /* 0x000000180d137221 */ /* 0x000fe20000000000 */
[----:B------:R-:W-:-:S06]  /*8350*/  FMUL R23, R23, 1.4426950216293334961 ;  /* 0x3fb8aa3b17177820 */ /* 0x000fcc0000400000 */
[----:B------:R-:W4:Y:S01]  /*8360*/  MUFU.EX2 R15, R15 ;  /* 0x0000000f000f7308 */ /* 0x000f220000000800 */
[----:B0-----:R-:W-:Y:S01]  /*8370*/  FADD R19, R70, R19 ;  /* 0x0000001346137221 */ /* 0x001fe20000000000 */
[----:B------:R-:W-:-:S06]  /*8380*/  FFMA R25, R25, UR47, -R2 ;  /* 0x0000002f19197c23 */ /* 0x000fcc0008000802 */
[----:B------:R-:W0:Y:S01]  /*8390*/  MUFU.EX2 R20, R20 ;  /* 0x0000001400147308 */ /* 0x000e220000000800 */
[----:B-1----:R-:W-:Y:S01]  /*83a0*/  FADD R24, R16, R19 ;  /* 0x0000001310187221 */ /* 0x002fe20000000000 */
[----:B------:R-:W-:-:S06]  /*83b0*/  FMUL R22, R25, 1.4426950216293334961 ;  /* 0x3fb8aa3b19167820 */ /* 0x000fcc0000400000 */
[----:B------:R-:W1:Y:S01]  /*83c0*/  MUFU.EX2 R18, R18 ;  /* 0x0000001200127308 */ /* 0x000e620000000800 */
[----:B----4-:R-:W-:Y:S01]  /*83d0*/  FADD R24, R17, R24 ;  /* 0x0000001811187221 */ /* 0x010fe20000000000 */
[----:B------:R-:W-:-:S06]  /*83e0*/  FFMA R26, R26, UR47, -R2 ;  /* 0x0000002f1a1a7c23 */ /* 0x000fcc0008000802 */
[----:B------:R-:W4:Y:S01]  /*83f0*/  MUFU.EX2 R23, R23 ;  /* 0x0000001700177308 */ /* 0x000f220000000800 */
[----:B------:R-:W-:Y:S01]  /*8400*/  FADD R19, R15, R24 ;  /* 0x000000180f137221 */ /* 0x000fe20000000000 */
[----:B------:R-:W-:Y:S01]  /*8410*/  FMUL R26, R26, 1.4426950216293334961 ;  /* 0x3fb8aa3b1a1a7820 */ /* 0x000fe20000400000 */
[----:B------:R-:W-:-:S05]  /*8420*/  FFMA R27, R27, UR47, -R2 ;  /* 0x0000002f1b1b7c23 */ /* 0x000fca0008000802 */
[----:B------:R-:W4:Y:S01]  /*8430*/  MUFU.EX2 R21, R21 ;  /* 0x0000001500157308 */ /* 0x000f220000000800 */
[----:B0-----:R-:W-:Y:S01]  /*8440*/  FADD R19, R20, R19 ;  /* 0x0000001314137221 */ /* 0x001fe20000000000 */
[----:B------:R-:W-:-:S06]  /*8450*/  FMUL R27, R27, 1.4426950216293334961 ;  /* 0x3fb8aa3b1b1b7820 */ /* 0x000fcc0000400000 */
[----:B------:R-:W0:Y:S01]  /*8460*/  MUFU.EX2 R22, R22 ;  /* 0x0000001600167308 */ /* 0x000e220000000800 */
[----:B-1----:R-:W-:-:S07]  /*8470*/  FADD R19, R18, R19 ;  /* 0x0000001312137221 */ /* 0x002fce0000000000 */
[----:B------:R-:W1:Y:S01]  /*8480*/  MUFU.EX2 R26, R26 ;  /* 0x0000001a001a7308 */ /* 0x000e620000000800 */
[----:B----4-:R-:W-:-:S07]  /*8490*/  FADD R24, R23, R19 ;  /* 0x0000001317187221 */ /* 0x010fce0000000000 */
[----:B------:R-:W4:Y:S01]  /*84a0*/  MUFU.EX2 R27, R27 ;  /* 0x0000001b001b7308 */ /* 0x000f220000000800 */
[----:B------:R-:W-:Y:S01]  /*84b0*/  FADD R19, R21, R24 ;  /* 0x0000001815137221 */ /* 0x000fe20000000000 */
[----:B------:R-:W-:-:S03]  /*84c0*/  IADD3.X R63, PT, PT, R135, UR4, RZ, P2, !PT ;  /* 0x00000004873f7c10 */ /* 0x000fc600097fe4ff */
[----:B0-----:R-:W-:Y:S01]  /*84d0*/  FADD R19, R22, R19 ;  /* 0x0000001316137221 */ /* 0x001fe20000000000 */
[----:B------:R-:W-:Y:S01]  /*84e0*/  F2FP.SATFINITE.E4M3.F32.PACK_AB_MERGE_C R57, R8, R57, RZ ;  /* 0x000000390839723e */ /* 0x000fe200048070ff */
[----:B------:R-:W3:Y:S02]  /*84f0*/  LDG.E.U8 R62, desc[UR30][R62.64] ;  /* 0x0000001e3e3e7981 */ /* 0x000ee4000c1e1100 */
[----:B-1----:R-:W-:Y:S01]  /*8500*/  FADD R19, R26, R19 ;  /* 0x000000131a137221 */ /* 0x002fe20000000000 */
[----:B----4-:R-:W-:-:S03]  /*8510*/  F2FP.SATFINITE.E4M3.F32.PACK_AB_MERGE_C R24, R27, R26, RZ ;  /* 0x0000001a1b18723e */ /* 0x010fc600048070ff */
[----:B------:R-:W-:Y:S01]  /*8520*/  FADD R8, R27, R19 ;  /* 0x000000131b087221 */ /* 0x000fe20000000000 */
[----:B------:R-:W4:Y:S04]  /*8530*/  LDL R26, [R1+0x24] ;  /* 0x00002400011a7983 */ /* 0x000f280000100800 */
[----:B------:R-:W4:Y:S01]  /*8540*/  LDL R27, [R1+0x20] ;  /* 0x00002000011b7983 */ /* 0x000f220000100800 */
[----:B------:R-:W0:Y:S01]  /*8550*/  S2R R82, SR_TID.X ;  /* 0x0000000000527919 */ /* 0x000e220000002100 */
[--C-:B------:R-:W-:Y:S01]  /*8560*/  FFMA R34, R34, UR47, -R2.reuse ;  /* 0x0000002f22227c23 */ /* 0x100fe20008000802 */
[--C-:B------:R-:W-:Y:S01]  /*8570*/  FFMA R35, R35, UR47, -R2.reuse ;  /* 0x0000002f23237c23 */ /* 0x100fe20008000802 */
[--C-:B------:R-:W-:Y:S01]  /*8580*/  FFMA R32, R32, UR47, -R2.reuse ;  /* 0x0000002f20207c23 */ /* 0x100fe20008000802 */
[--C-:B------:R-:W-:Y:S01]  /*8590*/  FFMA R33, R33, UR47, -R2.reuse ;  /* 0x0000002f21217c23 */ /* 0x100fe20008000802 */
[----:B------:R-:W-:Y:S01]  /*85a0*/  FMUL R34, R34, 1.4426950216293334961 ;  /* 0x3fb8aa3b22227820 */ /* 0x000fe20000400000 */
[----:B------:R-:W-:Y:S01]  /*85b0*/  FMUL R35, R35, 1.4426950216293334961 ;  /* 0x3fb8aa3b23237820 */ /* 0x000fe20000400000 */
[--C-:B------:R-:W-:Y:S01]  /*85c0*/  FFMA R28, R28, UR47, -R2.reuse ;  /* 0x0000002f1c1c7c23 */ /* 0x100fe20008000802 */
[----:B------:R-:W-:Y:S01]  /*85d0*/  FMUL R32, R32, 1.4426950216293334961 ;  /* 0x3fb8aa3b20207820 */ /* 0x000fe20000400000 */
[----:B------:R-:W-:Y:S01]  /*85e0*/  MUFU.EX2 R133, R34 ;  /* 0x0000002200857308 */ /* 0x000fe20000000800 */
[----:B------:R-:W-:Y:S01]  /*85f0*/  FMUL R33, R33, 1.4426950216293334961 ;  /* 0x3fb8aa3b21217820 */ /* 0x000fe20000400000 */
[----:B------:R-:W-:Y:S01]  /*8600*/  FMUL R28, R28, 1.4426950216293334961 ;  /* 0x3fb8aa3b1c1c7820 */ /* 0x000fe20000400000 */
[----:B------:R-:W-:-:S05]  /*8610*/  FFMA R29, R29, UR47, -R2 ;  /* 0x0000002f1d1d7c23 */ /* 0x000fca0008000802 */
[----:B------:R-:W1:Y:S01]  /*8620*/  MUFU.EX2 R132, R35 ;  /* 0x0000002300847308 */ /* 0x000e620000000800 */
[--C-:B------:R-:W-:Y:S01]  /*8630*/  FFMA R30, R30, UR47, -R2.reuse ;  /* 0x0000002f1e1e7c23 */ /* 0x100fe20008000802 */
[----:B------:R-:W-:Y:S01]  /*8640*/  FMUL R29, R29, 1.4426950216293334961 ;  /* 0x3fb8aa3b1d1d7820 */ /* 0x000fe20000400000 */
[----:B------:R-:W-:-:S05]  /*8650*/  FFMA R31, R31, UR47, -R2 ;  /* 0x0000002f1f1f7c23 */ /* 0x000fca0008000802 */
[----:B------:R-:W-:Y:S01]  /*8660*/  MUFU.EX2 R197, R32 ;  /* 0x0000002000c57308 */ /* 0x000fe20000000800 */
[----:B------:R-:W-:-:S07]  /*8670*/  FMUL R30, R30, 1.4426950216293334961 ;  /* 0x3fb8aa3b1e1e7820 */ /* 0x000fce0000400000 */
[----:B------:R-:W1:Y:S01]  /*8680*/  MUFU.EX2 R196, R33 ;  /* 0x0000002100c47308 */ /* 0x000e620000000800 */
[----:B0-----:R-:W-:-:S07]  /*8690*/  LOP3.LUT R82, R82, 0x7f, RZ, 0xc0, !PT ;  /* 0x0000007f52527812 */ /* 0x001fce00078ec0ff */
[----:B------:R-:W0:Y:S01]  /*86a0*/  MUFU.EX2 R25, R28 ;  /* 0x0000001c00197308 */ /* 0x000e220000000800 */
[----:B------:R-:W-:Y:S01]  /*86b0*/  FMUL R31, R31, 1.4426950216293334961 ;  /* 0x3fb8aa3b1f1f7820 */ /* 0x000fe20000400000 */
[----:B------:R-:W-:-:S06]  /*86c0*/  F2FP.SATFINITE.E4M3.F32.PACK_AB_MERGE_C R14, R59, R14, RZ ;  /* 0x0000000e3b0e723e */ /* 0x000fcc00048070ff */
[----:B------:R-:W0:Y:S01]  /*86d0*/  MUFU.EX2 R200, R29 ;  /* 0x0000001d00c87308 */ /* 0x000e220000000800 */
[----:B--2---:R2:W-:Y:S01]  /*86e0*/  STS.U8 [R82+UR10+0x7000], R0 ;  /* 0x0070000052007988 */ /* 0x0045e2000800000a */
[----:B------:R-:W-:-:S06]  /*86f0*/  F2FP.SATFINITE.E4M3.F32.PACK_AB_MERGE_C R23, R23, R18, RZ ;  /* 0x000000121717723e */ /* 0x000fcc00048070ff */
[----:B------:R-:W0:Y:S01]  /*8700*/  MUFU.EX2 R199, R30 ;  /* 0x0000001e00c77308 */ /* 0x000e220000000800 */
[----:B--2---:R-:W-:Y:S01]  /*8710*/  FADD R0, -R2, R3 ;  /* 0x0000000302007221 */ /* 0x004fe20000000100 */
[----:B-1----:R-:W-:Y:S02]  /*8720*/  F2FP.SATFINITE.E4M3.F32.PACK_AB_MERGE_C R3, R132, R133, RZ ;  /* 0x000000858403723e */ /* 0x002fe400048070ff */
[----:B------:R-:W-:-:S04]  /*8730*/  F2FP.SATFINITE.E4M3.F32.PACK_AB_MERGE_C R18, R12, R9, R14 ;  /* 0x000000090c12723e */ /* 0x000fc8000480700e */
[----:B------:R-:W1:Y:S01]  /*8740*/  MUFU.EX2 R198, R31 ;  /* 0x0000001f00c67308 */ /* 0x000e620000000800 */
[----:B------:R-:W-:Y:S02]  /*8750*/  F2FP.SATFINITE.E4M3.F32.PACK_AB_MERGE_C R12, R20, R15, R23 ;  /* 0x0000000f140c723e */ /* 0x000fe40004807017 */
[----:B------:R-:W-:Y:S01]  /*8760*/  F2FP.SATFINITE.E4M3.F32.PACK_AB_MERGE_C R15, R196, R197, R3 ;  /* 0x000000c5c40f723e */ /* 0x000fe20004807003 */
[----:B0-----:R-:W-:-:S04]  /*8770*/  FADD R3, R25, R8 ;  /* 0x0000000819037221 */ /* 0x001fc80000000000 */
[----:B------:R-:W-:-:S04]  /*8780*/  FADD R3, R200, R3 ;  /* 0x00000003c8037221 */ /* 0x000fc80000000000 */
[----:B------:R-:W-:-:S04]  /*8790*/  FADD R3, R199, R3 ;  /* 0x00000003c7037221 */ /* 0x000fc80000000000 */
[C---:B-1----:R-:W-:Y:S01]  /*87a0*/  FADD R3, R198.reuse, R3 ;  /* 0x00000003c6037221 */ /* 0x042fe20000000000 */
[----:B------:R-:W-:-:S03]  /*87b0*/  F2FP.SATFINITE.E4M3.F32.PACK_AB_MERGE_C R14, R198, R199, RZ ;  /* 0x000000c7c60e723e */ /* 0x000fc600048070ff */
[----:B------:R-:W-:Y:S01]  /*87c0*/  FADD R3, R197, R3 ;  /* 0x00000003c5037221 */ /* 0x000fe20000000000 */
[----:B------:R-:W-:Y:S02]  /*87d0*/  F2FP.SATFINITE.E4M3.F32.PACK_AB_MERGE_C R14, R200, R25, R14 ;  /* 0x00000019c80e723e */ /* 0x000fe4000480700e */
[----:B------:R0:W5:Y:S01]  /*87e0*/  LDL.LU R200, [R1+0x40] ;  /* 0x0000400001c87983 */ /* 0x0001620000300800 */
[----:B------:R-:W-:-:S03]  /*87f0*/  FADD R3, R196, R3 ;  /* 0x00000003c4037221 */ /* 0x000fc60000000000 */
[----:B------:R0:W5:Y:S01]  /*8800*/  LDL.LU R199, [R1+0x3c] ;  /* 0x00003c0001c77983 */ /* 0x0001620000300800 */
[----:B------:R-:W-:-:S03]  /*8810*/  FADD R3, R133, R3 ;  /* 0x0000000385037221 */ /* 0x000fc60000000000 */
[----:B------:R0:W5:Y:S01]  /*8820*/  LDL.LU R198, [R1+0x38] ;  /* 0x0000380001c67983 */ /* 0x0001620000300800 */
[----:B------:R-:W-:-:S03]  /*8830*/  FADD R3, R132, R3 ;  /* 0x0000000384037221 */ /* 0x000fc60000000000 */
[----:B------:R0:W5:Y:S04]  /*8840*/  LDL.LU R197, [R1+0x34] ;  /* 0x0000340001c57983 */ /* 0x0001680000300800 */
[----:B------:R0:W5:Y:S04]  /*8850*/  LDL.LU R196, [R1+0x30] ;  /* 0x0000300001c47983 */ /* 0x0001680000300800 */
[----:B------:R0:W5:Y:S04]  /*8860*/  LDL.LU R133, [R1+0x2c] ;  /* 0x00002c0001857983 */ /* 0x0001680000300800 */
[----:B------:R0:W5:Y:S04]  /*8870*/  LDL.LU R132, [R1+0x28] ;  /* 0x0000280001847983 */ /* 0x0001680000300800 */
[----:B------:R-:W-:Y:S04]  /*8880*/  STS.U8 [R82+UR10+0x7100], R36 ;  /* 0x0071002452007988 */ /* 0x000fe8000800000a */
[----:B---3--:R-:W-:Y:S04]  /*8890*/  STS.U8 [R82+UR10+0x7200], R37 ;  /* 0x0072002552007988 */ /* 0x008fe8000800000a */
        /* <DEDUP_REMOVED lines=12> */
[----:B------:R1:W-:Y:S02]  /*8960*/  STS.U8 [R82+UR10+0x7f00], R43 ;  /* 0x007f002b52007988 */ /* 0x0003e4000800000a */
[----:B-1----:R-:W-:-:S05]  /*8970*/  LOP3.LUT R82, R82, 0x10, RZ, 0x3c, !PT ;  /* 0x0000001052527812 */ /* 0x002fca00078e3cff */
[----:B------:R-:W-:Y:S04]  /*8980*/  STS.U8 [R82+UR10+0x7080], R51 ;  /* 0x0070803352007988 */ /* 0x000fe8000800000a */
[----:B------:R-:W-:Y:S04]  /*8990*/  STS.U8 [R82+UR10+0x7180], R52 ;  /* 0x0071803452007988 */ /* 0x000fe8000800000a */
[----:B------:R-:W-:Y:S01]  /*89a0*/  STS.U8 [R82+UR10+0x7280], R54 ;  /* 0x0072803652007988 */ /* 0x000fe2000800000a */
[----:B------:R-:W-:-:S03]  /*89b0*/  F2FP.SATFINITE.E4M3.F32.PACK_AB_MERGE_C R10, R11, R10, RZ ;  /* 0x0000000a0b0a723e */ /* 0x000fc600048070ff */
[----:B------:R-:W-:Y:S01]  /*89c0*/  STS.U8 [R82+UR10+0x7380], R53 ;  /* 0x0073803552007988 */ /* 0x000fe2000800000a */
[----:B------:R-:W-:-:S03]  /*89d0*/  F2FP.SATFINITE.E4M3.F32.PACK_AB_MERGE_C R11, R17, R16, RZ ;  /* 0x00000010110b723e */ /* 0x000fc600048070ff */
[----:B------:R-:W-:Y:S04]  /*89e0*/  STS.U8 [R82+UR10+0x7480], R55 ;  /* 0x0074803752007988 */ /* 0x000fe8000800000a */
[----:B------:R-:W-:Y:S04]  /*89f0*/  STS.U8 [R82+UR10+0x7580], R60 ;  /* 0x0075803c52007988 */ /* 0x000fe8000800000a */
[----:B------:R-:W-:Y:S04]  /*8a00*/  STS.U8 [R82+UR10+0x7680], R61 ;  /* 0x0076803d52007988 */ /* 0x000fe8000800000a */
[----:B------:R-:W-:Y:S01]  /*8a10*/  STS.U8 [R82+UR10+0x7780], R64 ;  /* 0x0077804052007988 */ /* 0x000fe2000800000a */
[----:B------:R-:W-:-:S03]  /*8a20*/  F2FP.SATFINITE.E4M3.F32.PACK_AB_MERGE_C R17, R7, R6, R10 ;  /* 0x000000060711723e */ /* 0x000fc6000480700a */
[----:B------:R-:W-:Y:S01]  /*8a30*/  STS.U8 [R82+UR10+0x7880], R65 ;  /* 0x0078804152007988 */ /* 0x000fe2000800000a */
[----:B------:R-:W-:-:S03]  /*8a40*/  F2FP.SATFINITE.E4M3.F32.PACK_AB_MERGE_C R16, R5, R4, R57 ;  /* 0x000000040510723e */ /* 0x000fc60004807039 */
[----:B------:R-:W-:Y:S01]  /*8a50*/  STS.U8 [R82+UR10+0x7980], R66 ;  /* 0x0079804252007988 */ /* 0x000fe2000800000a */
[----:B------:R-:W-:-:S03]  /*8a60*/  F2FP.SATFINITE.E4M3.F32.PACK_AB_MERGE_C R19, R70, R13, R11 ;  /* 0x0000000d4613723e */ /* 0x000fc6000480700b */
[----:B------:R-:W-:Y:S01]  /*8a70*/  STS.U8 [R82+UR10+0x7a80], R68 ;  /* 0x007a804452007988 */ /* 0x000fe2000800000a */
[----:B------:R-:W-:-:S03]  /*8a80*/  F2FP.SATFINITE.E4M3.F32.PACK_AB_MERGE_C R13, R22, R21, R24 ;  /* 0x00000015160d723e */ /* 0x000fc60004807018 */
[----:B------:R-:W-:Y:S04]  /*8a90*/  STS.U8 [R82+UR10+0x7b80], R69 ;  /* 0x007b804552007988 */ /* 0x000fe8000800000a */
[----:B------:R-:W-:Y:S04]  /*8aa0*/  STS.U8 [R82+UR10+0x7c80], R56 ;  /* 0x007c803852007988 */ /* 0x000fe8000800000a */
[----:B------:R-:W-:Y:S04]  /*8ab0*/  STS.U8 [R82+UR10+0x7d80], R58 ;  /* 0x007d803a52007988 */ /* 0x000fe8000800000a */
[----:B------:R-:W-:Y:S01]  /*8ac0*/  STS.U8 [R82+UR10+0x7e80], R67 ;  /* 0x007e804352007988 */ /* 0x000fe2000800000a */
[----:B------:R-:W-:-:S06]  /*8ad0*/  FMUL R0, R0, 1.4426950216293334961 ;  /* 0x3fb8aa3b00007820 */ /* 0x000fcc0000400000 */
[----:B------:R-:W1:Y:S01]  /*8ae0*/  MUFU.EX2 R0, R0 ;  /* 0x0000000000007308 */ /* 0x000e620000000800 */
[----:B------:R-:W-:Y:S04]  /*8af0*/  STS.U8 [R82+UR10+0x7f80], R62 ;  /* 0x007f803e52007988 */ /* 0x000fe8000800000a */
[----:B----4-:R-:W-:Y:S04]  /*8b00*/  STS.128 [R27+UR10+0x4000], R16 ;  /* 0x004000101b007988 */ /* 0x010fe80008000c0a */
[----:B------:R2:W-:Y:S02]  /*8b10*/  STS.128 [R26+UR10+0x4000], R12 ;  /* 0x0040000c1a007988 */ /* 0x0005e40008000c0a */
[----:B--2---:R-:W1:Y:S01]  /*8b20*/  LDTM.x128 R4, tmem[UR11] ;  /* 0x0000000b000479ee */ /* 0x004e6200083c0000 */
[----:B------:R-:W-:Y:S01]  /*8b30*/  NOP ;  /* 0x0000000000007918 */ /* 0x000fe20000000000 */
[C---:B-1----:R-:W-:Y:S01]  /*8b40*/  FMUL R4, R0.reuse, R4 ;  /* 0x0000000400047220 */ /* 0x042fe20000400000 */
        /* <DEDUP_REMOVED lines=127> */
[----:B------:R0:W-:Y:S01]  /*9340*/  STTM.x128 tmem[UR11], R4 ;  /* 0x00000004000079ed */ /* 0x0001e200083c000b */
[----:B------:R-:W1:Y:S02]  /*9350*/  FENCE.VIEW.ASYNC.T ;  /* 0x00000000000073c6 */ /* 0x000e640000000200 */
[----:B-1----:R-:W-:Y:S06]  /*9360*/  BAR.SYNC.DEFER_BLOCKING 0x0 ;  /* 0x0000000000007b1d */ /* 0x002fec0000010000 */
[----:B------:R1:W-:Y:S06]  /*9370*/  MEMBAR.ALL.CTA ;  /* 0x0000000000007992 */ /* 0x0003ec0000008000 */
[----:B-1----:R-:W1:Y:S01]  /*9380*/  FENCE.VIEW.ASYNC.S ;  /* 0x00000000000073c6 */ /* 0x002e620000000000 */
[----:B------:R-:W-:Y:S01]  /*9390*/  ULEA UR13, UR33, UR10, 0x3 ;  /* 0x0000000a210d7291 */ /* 0x000fe2000f8e18ff */
[----:B------:R-:W-:-:S03]  /*93a0*/  UMOV UR4, UR5 ;  /* 0x0000000500047c82 */ /* 0x000fc60008000000 */
[----:B------:R-:W-:Y:S01]  /*93b0*/  UIADD3 UR13, UPT, UPT, UR13, 0x8000, URZ ;  /* 0x000080000d0d7890 */ /* 0x000fe2000fffe0ff */
[----:B-1----:R-:W-:Y:S06]  /*93c0*/  BAR.SYNC.DEFER_BLOCKING 0x0 ;  /* 0x0000000000007b1d */ /* 0x002fec0000010000 */
[----:B------:R-:W-:Y:S05]  /*93d0*/  BRA.U UP2, `(.L_x_15) ;  /* 0x0000000102307547 */ /* 0x000fea000b800000 */
[----:B------:R-:W-:Y:S01]  /*93e0*/  UMOV UR8, UR13 ;  /* 0x0000000d00087c82 */ /* 0x000fe20008000000 */
[----:B------:R-:W-:Y:S01]  /*93f0*/  UMOV UR9, URZ ;  /* 0x000000ff00097c82 */ /* 0x000fe20008000000 */
[----:B------:R-:W-:Y:S01]  /*9400*/  UMOV UR24, UR46 ;  /* 0x0000002e00187c82 */ /* 0x000fe20008000000 */
[----:B------:R-:W-:Y:S01]  /*9410*/  UMOV UR25, 0xc0004010 ;  /* 0xc000401000197882 */ /* 0x000fe20000000000 */
[----:B------:R-:W-:Y:S01]  /*9420*/  UMOV UR22, UR32 ;  /* 0x0000002000167c82 */ /* 0x000fe20008000000 */
[----:B------:R-:W-:Y:S01]  /*9430*/  UMOV UR23, 0xc0004010 ;  /* 0xc000401000177882 */ /* 0x000fe20000000000 */
[----:B------:R-:W-:Y:S01]  /*9440*/  UMOV UR26, 0x0 ;  /* 0x00000000001a7882 */ /* 0x000fe20000000000 */
[----:B------:R-:W-:Y:S01]  /*9450*/  UMOV UR27, 0x8200010 ;  /* 0x08200010001b7882 */ /* 0x000fe20000000000 */
[----:B------:R-:W-:Y:S01]  /*9460*/  UMOV UR5, UR8 ;  /* 0x0000000800057c82 */ /* 0x000fe20008000000 */
[----:B------:R1:W-:Y:S01]  /*9470*/  UTCQMMA gdesc[UR24], gdesc[UR22], tmem[UR36], tmem[UR26], idesc[UR27], UPT ;  /* 0x00ff1a16180075ea */ /* 0x0003e2000b800324 */
[----:B------:R1:W-:Y:S01]  /*9480*/  UTCBAR [UR5], URZ ;  /* 0x000000ff050073e9 */ /* 0x0003e200080000ff */
[----:B------:R-:W-:-:S02]  /*9490*/  NOP ;  /* 0x0000000000007918 */ /* 0x000fc40000000000 */
.L_x_15:
[----:B------:R-:W-:Y:S01]  /*94a0*/  UIADD3 UR33, UPT, UPT, UR33, 0x1, URZ ;  /* 0x0000000121217890 */ /* 0x000fe2000fffe0ff */
[----:B------:R-:W-:Y:S01]  /*94b0*/  FFMA R252, R0, R252, R3 ;  /* 0x000000fc00fc7223 */ /* 0x000fe20000000003 */
[----:B------:R-:W-:Y:S01]  /*94c0*/  UIADD3 UR6, UPT, UPT, UR6, 0x20, URZ ;  /* 0x0000002006067890 */ /* 0x000fe2000fffe0ff */
[----:B------:R-:W-:Y:S01]  /*94d0*/  MOV R0, UR4 ;  /* 0x0000000400007c02 */ /* 0x000fe20008000f00 */
[----:B------:R-:W-:Y:S01]  /*94e0*/  UISETP.GT.AND UP3, UPT, UR33, 0x1, UPT ;  /* 0x000000012100788c */ /* 0x000fe2000bf64270 */
[----:B------:R-:W-:Y:S01]  /*94f0*/  IMAD.MOV.U32 R3, RZ, RZ, R2 ;  /* 0x000000ffff037224 */ /* 0x000fe200078e0002 */
[----:B------:R-:W-:Y:S02]  /*9500*/  UIADD3 UR35, UPT, UPT, UR19, UR35, URZ ;  /* 0x0000002313237290 */ /* 0x000fe4000fffe0ff */
[----:B-1----:R-:W-:Y:S02]  /*9510*/  USEL UR5, URZ, 0x1, !UP3 ;  /* 0x00000001ff057887 */ /* 0x002fe4000d800000 */
[----:B------:R-:W-:-:S02]  /*9520*/  USEL UR33, UR33, URZ, !UP3 ;  /* 0x000000ff21217287 */ /* 0x000fc4000d800000 */
[----:B------:R-:W-:Y:S02]  /*9530*/  UISETP.GE.AND UP3, UPT, UR6, UR18, UPT ;  /* 0x000000120600728c */ /* 0x000fe4000bf66270 */
[----:B------:R-:W-:Y:S02]  /*9540*/  UIADD3 UR34, UPT, UPT, UR20, UR34, URZ ;  /* 0x0000002214227290 */ /* 0x000fe4000fffe0ff */
[----:B------:R-:W-:-:S05]  /*9550*/  ULOP3.LUT UR5, UR4, UR5, URZ, 0x3c, !UPT ;  /* 0x0000000504057292 */ /* 0x000fca000f8e3cff */
[----:B------:R-:W-:Y:S07]  /*9560*/  BRA.U !UP3, `(.L_x_16) ;  /* 0xffffffd50b187547 */ /* 0x000fee000b83ffff */
.L_x_11:
[----:B------:R-:W2:Y:S01]  /*9570*/  LDCU UR5, c[0x0][0x3f0] ;  /* 0x00007e00ff0577ac */ /* 0x000ea20008000800 */
[----:B------:R-:W-:Y:S01]  /*9580*/  FSETP.GT.AND P2, PT, |R252|, 8.50705917302346158658e+37, PT ;  /* 0x7e800000fc00780b */ /* 0x000fe20003f44200 */
[----:B--2---:R-:W-:-:S09]  /*9590*/  UISETP.GE.AND UP1, UPT, UR5, 0x1, UPT ;  /* 0x000000010500788c */ /* 0x004fd2000bf26270 */
[----:B------:R-:W-:Y:S05]  /*95a0*/  BRA.U !UP1, `(.L_x_17) ;  /* 0x0000000109107547 */ /* 0x000fea000b800000 */
[----:B------:R-:W-:-:S06]  /*95b0*/  USHF.L.U32 UR4, UR4, 0x1f, URZ ;  /* 0x0000001f04047899 */ /* 0x000fcc00080006ff */
[----:B------:R-:W-:-:S04]  /*95c0*/  MOV R0, UR4 ;  /* 0x0000000400007c02 */ /* 0x000fc80008000f00 */
[----:B------:R-:W2:Y:S02]  /*95d0*/  SYNCS.PHASECHK.TRANS64.TRYWAIT P1, [UR13], R0 ;  /* 0x00000000ff0075a7 */ /* 0x000ea4000802110d */
[----:B--2---:R-:W-:Y:S05]  /*95e0*/  @!P1 BRA `(.L_x_18) ;  /* 0x00000050000c9947 */ /* 0x004fea0003800000 */
.L_x_17:
[----:B------:R-:W-:Y:S01]  /*95f0*/  BAR.SYNC.DEFER_BLOCKING 0x0 ;  /* 0x0000000000007b1d */ /* 0x000fe20000010000 */
[C---:B------:R-:W-:Y:S01]  /*9600*/  FSETP.GEU.AND P3, PT, |R252|.reuse, 1.175494350822287508e-38, PT ;  /* 0x00800000fc00780b */ /* 0x040fe20003f6e200 */
[C---:B------:R-:W-:Y:S01]  /*9610*/  FMUL R3, R252.reuse, 8388608 ;  /* 0x4b000000fc037820 */ /* 0x040fe20000400000 */
[----:B------:R-:W-:-:S03]  /*9620*/  FSETP.GEU.AND P1, PT, R252, 1.175494350822287508e-38, PT ;  /* 0x00800000fc00780b */ /* 0x000fc60003f2e000 */
[----:B------:R-:W2:Y:S01]  /*9630*/  LDCU.64 UR8, c[0x0][0x3e0] ;  /* 0x00007c00ff0877ac */ /* 0x000ea20008000a00 */
[----:B------:R-:W-:Y:S01]  /*9640*/  FSEL R3, R3, R252, !P1 ;  /* 0x000000fc03037208 */ /* 0x000fe20004800000 */
[----:B------:R-:W-:Y:S01]  /*9650*/  @P2 FMUL R252, R252, 0.25 ;  /* 0x3e800000fcfc2820 */ /* 0x000fe20000400000 */
[----:B------:R-:W3:Y:S01]  /*9660*/  S2R R224, SR_TID.X ;  /* 0x0000000000e07919 */ /* 0x000ee20000002100 */
[----:B-----5:R-:W-:Y:S01]  /*9670*/  FSEL R132, RZ, -23, P1 ;  /* 0xc1b80000ff847808 */ /* 0x020fe20000800000 */
[----:B------:R-:W4:Y:S01]  /*9680*/  LDCU.64 UR4, c[0x0][0x3e0] ;  /* 0x00007c00ff0477ac */ /* 0x000f220008000a00 */
[C---:B------:R-:W-:Y:S01]  /*9690*/  VIADD R134, R3.reuse, 0xc0cafb0d ;  /* 0xc0cafb0d03867836 */ /* 0x040fe20000000000 */
[----:B------:R-:W0:Y:S01]  /*96a0*/  S2R R222, SR_CTAID.X ;  /* 0x0000000000de7919 */ /* 0x000e220000002500 */
[----:B------:R-:W-:Y:S01]  /*96b0*/  @!P3 FMUL R252, R252, 16777216 ;  /* 0x4b800000fcfcb820 */ /* 0x000fe20000400000 */
[----:B------:R-:W-:Y:S01]  /*96c0*/  ISETP.GE.U32.AND P1, PT, R3, 0x7f800000, PT ;  /* 0x7f8000000300780c */ /* 0x000fe20003f26070 */
[----:B------:R-:W1:Y:S01]  /*96d0*/  LDC.64 R182, c[0x0][0x398] ;  /* 0x0000e600ffb67b82 */ /* 0x000e620000000a00 */
[----:B------:R-:W-:Y:S01]  /*96e0*/  LOP3.LUT R134, R134, 0xff800000, RZ, 0xc0, !PT ;  /* 0xff80000086867812 */ /* 0x000fe200078ec0ff */
[----:B------:R-:W0:Y:S03]  /*96f0*/  MUFU.RCP R0, R252 ;  /* 0x000000fc00007308 */ /* 0x000e260000001000 */
[----:B------:R-:W-:-:S02]  /*9700*/  I2FP.F32.S32 R133, R134 ;  /* 0x0000008600857245 */ /* 0x000fc40000201400 */
[----:B------:R-:W-:Y:S01]  /*9710*/  IADD3 R134, PT, PT, R3, -R134, RZ ;  /* 0x8000008603867210 */ /* 0x000fe20007ffe0ff */
[----:B------:R-:W0:Y:S02]  /*9720*/  @!P0 SYNCS.CCTL.IV [UR10+0x8000] ;  /* 0x00800000ff0089b1 */ /* 0x000e24000800000a */
[----:B0-----:R-:W-:Y:S01]  /*9730*/  BAR.SYNC.DEFER_BLOCKING 0x0 ;  /* 0x0000000000007b1d */ /* 0x001fe20000010000 */
[----:B------:R-:W-:Y:S01]  /*9740*/  FFMA.FTZ R132, R133, 1.1920928955078125e-07, R132 ;  /* 0x3400000085847823 */ /* 0x000fe20000010084 */
[----:B--2---:R-:W-:Y:S01]  /*9750*/  UIMAD UR8, UR7, UR8, URZ ;  /* 0x00000008070872a4 */ /* 0x004fe2000f8e02ff */
[----:B------:R-:W-:Y:S01]  /*9760*/  FADD R134, R134, -1 ;  /* 0xbf80000086867421 */ /* 0x000fe20000000000 */
[----:B----4-:R-:W-:Y:S02]  /*9770*/  UIMAD UR4, UR7, UR4, URZ ;  /* 0x00000004070472a4 */ /* 0x010fe4000f8e02ff */
[----:B------:R-:W-:Y:S02]  /*9780*/  USHF.R.S32.HI UR6, URZ, 0x1f, UR8 ;  /* 0x0000001fff067899 */ /* 0x000fe40008011408 */
[----:B------:R-:W0:Y:S01]  /*9790*/  LDC R220, c[0x0][0x3e8] ;  /* 0x0000fa00ffdc7b82 */ /* 0x000e220000000800 */
[----:B-1----:R-:W1:Y:S01]  /*97a0*/  LDTM.x128 R4, tmem[UR11] ;  /* 0x0000000b000479ee */ /* 0x002e6200083c0000 */
[----:B---3--:R-:W-:-:S05]  /*97b0*/  LOP3.LUT R224, R224, 0x7f, RZ, 0xc0, !PT ;  /* 0x0000007fe0e07812 */ /* 0x008fca00078ec0ff */
[----:B------:R-:W-:Y:S01]  /*97c0*/  IMAD R222, R222, 0x80, R224 ;  /* 0x00000080dede7824 */ /* 0x000fe200078e02e0 */
[----:B------:R-:W2:Y:S01]  /*97d0*/  @!P0 SYNCS.CCTL.IV [UR10+0x8008] ;  /* 0x00800800ff0089b1 */ /* 0x000ea2000800000a */
[----:B------:R-:W-:Y:S01]  /*97e0*/  NOP ;  /* 0x0000000000007918 */ /* 0x000fe20000000000 */
[----:B0-----:R-:W-:Y:S02]  /*97f0*/  IMAD R136, R220, 0x61, RZ ;  /* 0x00000061dc887824 */ /* 0x001fe400078e02ff */
[----:B-1----:R-:W-:Y:S01]  /*9800*/  @P2 FMUL R14, R14, 0.25 ;  /* 0x3e8000000e0e2820 */ /* 0x002fe20000400000 */
[----:B------:R-:W-:Y:S01]  /*9810*/  @P2 FMUL R15, R15, 0.25 ;  /* 0x3e8000000f0f2820 */ /* 0x000fe20000400000 */
[----:B------:R-:W-:Y:S01]  /*9820*/  @P2 FMUL R12, R12, 0.25 ;  /* 0x3e8000000c0c2820 */ /* 0x000fe20000400000 */
[----:B------:R-:W-:Y:S01]  /*9830*/  @P2 FMUL R13, R13, 0.25 ;  /* 0x3e8000000d0d2820 */ /* 0x000fe20000400000 */
[----:B------:R-:W-:Y:S01]  /*9840*/  @!P3 FMUL R14, R14, 16777216 ;  /* 0x4b8000000e0eb820 */ /* 0x000fe20000400000 */
[----:B------:R-:W-:Y:S01]  /*9850*/  @!P3 FMUL R15, R15, 16777216 ;  /* 0x4b8000000f0fb820 */ /* 0x000fe20000400000 */
[----:B------:R-:W-:Y:S01]  /*9860*/  @P2 FMUL R22, R22, 0.25 ;  /* 0x3e80000016162820 */ /* 0x000fe20000400000 */
[----:B------:R-:W-:Y:S01]  /*9870*/  @P2 FMUL R23, R23, 0.25 ;  /* 0x3e80000017172820 */ /* 0x000fe20000400000 */
[C---:B------:R-:W-:Y:S01]  /*9880*/  FMUL R14, R0.reuse, R14 ;  /* 0x0000000e000e7220 */ /* 0x040fe20000400000 */
[----:B------:R-:W-:Y:S01]  /*9890*/  FMUL R15, R0, R15 ;  /* 0x0000000f000f7220 */ /* 0x000fe20000400000 */
[----:B------:R-:W-:Y:S01]  /*98a0*/  @P2 FMUL R21, R21, 0.25 ;  /* 0x3e80000015152820 */ /* 0x000fe20000400000 */
[----:B------:R-:W-:Y:S01]  /*98b0*/  @!P3 FMUL R12, R12, 16777216 ;  /* 0x4b8000000c0cb820 */ /* 0x000fe20000400000 */
[----:B------:R-:W-:Y:S01]  /*98c0*/  @!P3 FMUL R13, R13, 16777216 ;  /* 0x4b8000000d0db820 */ /* 0x000fe20000400000 */
[----:B------:R-:W-:Y:S01]  /*98d0*/  @!P3 FMUL R22, R22, 16777216 ;  /* 0x4b8000001616b820 */ /* 0x000fe20000400000 */
[----:B------:R-:W-:Y:S01]  /*98e0*/  F2FP.SATFINITE.E4M3.F32.PACK_AB_MERGE_C R14, R15, R14, RZ ;  /* 0x0000000e0f0e723e */ /* 0x000fe200048070ff */
[----:B------:R-:W-:-:S02]  /*98f0*/  IMAD.MOV.U32 R15, RZ, RZ, 0x3dc6b27f ;  /* 0x3dc6b27fff0f7424 */ /* 0x000fc400078e00ff */
[----:B------:R-:W-:Y:S01]  /*9900*/  @!P3 FMUL R23, R23, 16777216 ;  /* 0x4b8000001717b820 */ /* 0x000fe20000400000 */
[----:B------:R-:W-:Y:S01]  /*9910*/  @!P3 FMUL R21, R21, 16777216 ;  /* 0x4b8000001515b820 */ /* 0x000fe20000400000 */
[----:B------:R-:W-:Y:S01]  /*9920*/  FMUL R12, R0, R12 ;  /* 0x0000000c000c7220 */ /* 0x000fe20000400000 */
[----:B------:R-:W-:Y:S01]  /*9930*/  FFMA.FTZ R15, R134, R15, -0.16845393180847167969 ;  /* 0xbe2c7f30860f7423 */ /* 0x000fe2000001000f */
[----:B------:R-:W-:Y:S01]  /*9940*/  FMUL R13, R0, R13 ;  /* 0x0000000d000d7220 */ /* 0x000fe20000400000 */
[----:B------:R-:W-:Y:S01]  /*9950*/  @P2 FMUL R20, R20, 0.25 ;  /* 0x3e80000014142820 */ /* 0x000fe20000400000 */
[----:B------:R-:W-:Y:S01]  /*9960*/  FMUL R22, R0, R22 ;  /* 0x0000001600167220 */ /* 0x000fe20000400000 */
[----:B------:R-:W-:Y:S01]  /*9970*/  FFMA.FTZ R15, R134, R15, 0.1716887056827545166 ;  /* 0x3e2fcf2a860f7423 */ /* 0x000fe2000001000f */
[C---:B------:R-:W-:Y:S01]  /*9980*/  FMUL R23, R0.reuse, R23 ;  /* 0x0000001700177220 */ /* 0x040fe20000400000 */
[----:B------:R-:W-:Y:S01]  /*9990*/  FMUL R133, R0, R21 ;  /* 0x0000001500857220 */ /* 0x000fe20000400000 */
[----:B------:R-:W-:Y:S01]  /*99a0*/  @!P3 FMUL R20, R20, 16777216 ;  /* 0x4b8000001414b820 */ /* 0x000fe20000400000 */
[----:B------:R-:W-:Y:S01]  /*99b0*/  FFMA.FTZ R15, R134, R15, -0.17900948226451873779 ;  /* 0xbe374e43860f7423 */ /* 0x000fe2000001000f */
[----:B------:R-:W-:Y:S01]  /*99c0*/  F2FP.SATFINITE.E4M3.F32.PACK_AB_MERGE_C R21, R13, R12, RZ ;  /* 0x0000000c0d15723e */ /* 0x000fe200048070ff */
[----:B------:R-:W-:Y:S01]  /*99d0*/  @P2 FMUL R16, R16, 0.25 ;  /* 0x3e80000010102820 */ /* 0x000fe20000400000 */
[----:B------:R-:W-:Y:S01]  /*99e0*/  F2FP.SATFINITE.E4M3.F32.PACK_AB_MERGE_C R13, R23, R22, RZ ;  /* 0x00000016170d723e */ /* 0x000fe200048070ff */
[----:B------:R-:W-:Y:S01]  /*99f0*/  FFMA.FTZ R15, R134, R15, 0.20512372255325317383 ;  /* 0x3e520bf4860f7423 */ /* 0x000fe2000001000f */
[----:B------:R-:W0:Y:S01]  /*9a00*/  LDC.64 R22, c[0x0][0x398] ;  /* 0x0000e600ff167b82 */ /* 0x000e220000000a00 */
[----:B------:R-:W-:Y:S01]  /*9a10*/  FMUL R20, R0, R20 ;  /* 0x0000001400147220 */ /* 0x000fe20000400000 */
[----:B------:R-:W-:Y:S01]  /*9a20*/  @P2 FMUL R17, R17, 0.25 ;  /* 0x3e80000011112820 */ /* 0x000fe20000400000 */
[----:B------:R-:W-:Y:S01]  /*9a30*/  FFMA.FTZ R15, R134, R15, -0.24046532809734344482 ;  /* 0xbe763c8b860f7423 */ /* 0x000fe2000001000f */
[----:B------:R-:W-:Y:S01]  /*9a40*/  @!P3 FMUL R16, R16, 16777216 ;  /* 0x4b8000001010b820 */ /* 0x000fe20000400000 */
[----:B------:R-:W-:Y:S01]  /*9a50*/  @P2 FMUL R10, R10, 0.25 ;  /* 0x3e8000000a0a2820 */ /* 0x000fe20000400000 */
[----:B------:R-:W-:Y:S01]  /*9a60*/  F2FP.SATFINITE.E4M3.F32.PACK_AB_MERGE_C R12, R133, R20, RZ ;  /* 0x00000014850c723e */ /* 0x000fe200048070ff */
[C---:B------:R-:W-:Y:S01]  /*9a70*/  FFMA.FTZ R15, R134.reuse, R15, 0.28857114911079406738 ;  /* 0x3e93bf99860f7423 */ /* 0x040fe2000001000f */
[----:B------:R-:W-:Y:S01]  /*9a80*/  @P1 MOV R20, 0x7f800000 ;  /* 0x7f80000000141802 */ /* 0x000fe20000000f00 */
[----:B------:R-:W-:Y:S01]  /*9a90*/  @!P3 FMUL R17, R17, 16777216 ;  /* 0x4b8000001111b820 */ /* 0x000fe20000400000 */
[----:B------:R-:W-:Y:S01]  /*9aa0*/  @P2 FMUL R11, R11, 0.25 ;  /* 0x3e8000000b0b2820 */ /* 0x000fe20000400000 */
[----:B------:R-:W-:Y:S01]  /*9ab0*/  FFMA.FTZ R15, R134, R15, -0.36067417263984680176 ;  /* 0xbeb8aa49860f7423 */ /* 0x000fe2000001000f */
[----:B------:R-:W-:Y:S01]  /*9ac0*/  @P2 FMUL R24, R24, 0.25 ;  /* 0x3e80000018182820 */ /* 0x000fe20000400000 */
[----:B------:R-:W-:Y:S01]  /*9ad0*/  @P2 FMUL R25, R25, 0.25 ;  /* 0x3e80000019192820 */ /* 0x000fe20000400000 */
[----:B------:R-:W-:Y:S01]  /*9ae0*/  @P2 FMUL R4, R4, 0.25 ;  /* 0x3e80000004042820 */ /* 0x000fe20000400000 */
[----:B------:R-:W-:Y:S01]  /*9af0*/  FFMA.FTZ R15, R134, R15, 0.48089820146560668945 ;  /* 0x3ef6384a860f7423 */ /* 0x000fe2000001000f */
[----:B------:R-:W-:Y:S01]  /*9b00*/  @P2 FMUL R5, R5, 0.25 ;  /* 0x3e80000005052820 */ /* 0x000fe20000400000 */
[----:B------:R-:W-:Y:S01]  /*9b10*/  @P2 FMUL R6, R6, 0.25 ;  /* 0x3e80000006062820 */ /* 0x000fe20000400000 */
[----:B------:R-:W-:Y:S01]  /*9b20*/  @P2 FMUL R7, R7, 0.25 ;  /* 0x3e80000007072820 */ /* 0x000fe20000400000 */
[----:B------:R-:W-:Y:S01]  /*9b30*/  FFMA.FTZ R15, R134, R15, -0.72134751081466674805 ;  /* 0xbf38aa3b860f7423 */ /* 0x000fe2000001000f */
[----:B------:R-:W-:Y:S01]  /*9b40*/  @P2 FMUL R8, R8, 0.25 ;  /* 0x3e80000008082820 */ /* 0x000fe20000400000 */
[----:B------:R-:W-:Y:S01]  /*9b50*/  @P2 FMUL R9, R9, 0.25 ;  /* 0x3e80000009092820 */ /* 0x000fe20000400000 */
[----:B------:R-:W-:Y:S01]  /*9b60*/  @P2 FMUL R18, R18, 0.25 ;  /* 0x3e80000012122820 */ /* 0x000fe20000400000 */
[----:B------:R-:W-:Y:S01]  /*9b70*/  FMUL R15, R134, R15 ;  /* 0x0000000f860f7220 */ /* 0x000fe20000400000 */
[----:B------:R-:W-:Y:S01]  /*9b80*/  @P2 FMUL R19, R19, 0.25 ;  /* 0x3e80000013132820 */ /* 0x000fe20000400000 */
[----:B------:R-:W-:Y:S01]  /*9b90*/  @P2 FMUL R26, R26, 0.25 ;  /* 0x3e8000001a1a2820 */ /* 0x000fe20000400000 */
[----:B------:R-:W-:Y:S01]  /*9ba0*/  @P2 FMUL R27, R27, 0.25 ;  /* 0x3e8000001b1b2820 */ /* 0x000fe20000400000 */
[----:B------:R-:W-:Y:S01]  /*9bb0*/  FMUL R15, R134, R15 ;  /* 0x0000000f860f7220 */ /* 0x000fe20000400000 */
[----:B------:R-:W-:Y:S01]  /*9bc0*/  @P2 FMUL R28, R28, 0.25 ;  /* 0x3e8000001c1c2820 */ /* 0x000fe20000400000 */
[----:B------:R-:W-:Y:S01]  /*9bd0*/  @P2 FMUL R29, R29, 0.25 ;  /* 0x3e8000001d1d2820 */ /* 0x000fe20000400000 */
[----:B------:R-:W-:Y:S01]  /*9be0*/  @P2 FMUL R30, R30, 0.25 ;  /* 0x3e8000001e1e2820 */ /* 0x000fe20000400000 */
[----:B------:R-:W-:Y:S01]  /*9bf0*/  FFMA.FTZ R15, R134, 1.4426950216293334961, R15 ;  /* 0x3fb8aa3b860f7823 */ /* 0x000fe2000001000f */
[----:B------:R-:W-:Y:S01]  /*9c00*/  @P2 FMUL R31, R31, 0.25 ;  /* 0x3e8000001f1f2820 */ /* 0x000fe20000400000 */
[----:B------:R-:W-:Y:S01]  /*9c10*/  @P2 FMUL R32, R32, 0.25 ;  /* 0x3e80000020202820 */ /* 0x000fe20000400000 */
[----:B------:R-:W-:Y:S01]  /*9c20*/  @P2 FMUL R33, R33, 0.25 ;  /* 0x3e80000021212820 */ /* 0x000fe20000400000 */
[----:B------:R-:W-:Y:S01]  /*9c30*/  FADD R15, R132, R15 ;  /* 0x0000000f840f7221 */ /* 0x000fe20000000000 */
[----:B------:R-:W-:Y:S01]  /*9c40*/  @P2 FMUL R34, R34, 0.25 ;  /* 0x3e80000022222820 */ /* 0x000fe20000400000 */
        /* <DEDUP_REMOVED lines=97> */
[C---:B------:R-:W-:Y:S01]  /*a260*/  FMUL R16, R0.reuse, R16 ;  /* 0x0000001000107220 */ /* 0x040fe20000400000 */
[----:B------:R-:W-:Y:S01]  /*a270*/  FMUL R17, R0, R17 ;  /* 0x0000001100117220 */ /* 0x000fe20000400000 */
[----:B------:R-:W-:Y:S01]  /*a280*/  @P1 FFMA.FTZ R15, R3, R20, +INF ;  /* 0x7f800000030f1423 */ /* 0x000fe20000010014 */
[----:B------:R-:W-:Y:S01]  /*a290*/  @!P3 FMUL R10, R10, 16777216 ;  /* 0x4b8000000a0ab820 */ /* 0x000fe20000400000 */
[----:B------:R-:W-:Y:S01]  /*a2a0*/  @!P3 FMUL R11, R11, 16777216 ;  /* 0x4b8000000b0bb820 */ /* 0x000fe20000400000 */
[----:B------:R-:W-:Y:S01]  /*a2b0*/  FSETP.NEU.AND P2, PT, R3, RZ, PT ;  /* 0x000000ff0300720b */ /* 0x000fe20003f4d000 */
[----:B------:R-:W-:Y:S01]  /*a2c0*/  @!P3 FMUL R24, R24, 16777216 ;  /* 0x4b8000001818b820 */ /* 0x000fe20000400000 */
[----:B------:R-:W-:Y:S01]  /*a2d0*/  @!P3 FMUL R25, R25, 16777216 ;  /* 0x4b8000001919b820 */ /* 0x000fe20000400000 */
[----:B------:R-:W-:Y:S01]  /*a2e0*/  @!P3 FMUL R48, R48, 16777216 ;  /* 0x4b8000003030b820 */ /* 0x000fe20000400000 */
[----:B------:R-:W-:Y:S01]  /*a2f0*/  @!P3 FMUL R49, R49, 16777216 ;  /* 0x4b8000003131b820 */ /* 0x000fe20000400000 */
[C---:B------:R-:W-:Y:S01]  /*a300*/  FMUL R10, R0.reuse, R10 ;  /* 0x0000000a000a7220 */ /* 0x040fe20000400000 */
[C---:B------:R-:W-:Y:S01]  /*a310*/  FMUL R11, R0.reuse, R11 ;  /* 0x0000000b000b7220 */ /* 0x040fe20000400000 */
[----:B------:R-:W-:Y:S01]  /*a320*/  F2FP.SATFINITE.E4M3.F32.PACK_AB_MERGE_C R16, R17, R16, RZ ;  /* 0x000000101110723e */ /* 0x000fe200048070ff */
[C---:B------:R-:W-:Y:S01]  /*a330*/  FMUL R24, R0.reuse, R24 ;  /* 0x0000001800187220 */ /* 0x040fe20000400000 */
[----:B------:R-:W-:Y:S01]  /*a340*/  FSEL R15, R15, -INF , P2 ;  /* 0xff8000000f0f7808 */ /* 0x000fe20001000000 */
[----:B------:R-:W-:Y:S01]  /*a350*/  FMUL R25, R0, R25 ;  /* 0x0000001900197220 */ /* 0x000fe20000400000 */
[----:B------:R-:W-:-:S02]  /*a360*/  IMAD R17, R222, UR9, RZ ;  /* 0x00000009de117c24 */ /* 0x000fc4000f8e02ff */
[----:B------:R-:W-:Y:S01]  /*a370*/  @!P3 FMUL R4, R4, 16777216 ;  /* 0x4b8000000404b820 */ /* 0x000fe20000400000 */
[----:B------:R-:W-:Y:S02]  /*a380*/  IMAD R3, R222, UR5, RZ ;  /* 0x00000005de037c24 */ /* 0x000fe4000f8e02ff */
[----:B------:R-:W-:Y:S01]  /*a390*/  @!P3 FMUL R5, R5, 16777216 ;  /* 0x4b8000000505b820 */ /* 0x000fe20000400000 */
[C---:B------:R-:W-:Y:S01]  /*a3a0*/  FMUL R199, R0.reuse, R48 ;  /* 0x0000003000c77220 */ /* 0x040fe20000400000 */
[----:B------:R-:W-:Y:S01]  /*a3b0*/  FMUL R48, R0, R49 ;  /* 0x0000003100307220 */ /* 0x000fe20000400000 */
[----:B------:R-:W-:Y:S01]  /*a3c0*/  @!P3 FMUL R6, R6, 16777216 ;  /* 0x4b8000000606b820 */ /* 0x000fe20000400000 */
        /* <DEDUP_REMOVED lines=109> */
[----:B------:R-:W-:Y:S01]  /*aaa0*/  F2FP.SATFINITE.E4M3.F32.PACK_AB_MERGE_C R49, R11, R10, RZ ;  /* 0x0000000a0b31723e */ /* 0x000fe200048070ff */
[----:B------:R-:W-:Y:S01]  /*aab0*/  USHF.R.S32.HI UR5, URZ, 0x1f, UR4 ;  /* 0x0000001fff057899 */ /* 0x000fe20008011404 */
[----:B------:R-:W-:Y:S01]  /*aac0*/  FFMA R206, R15, 0.69314718246459960938, R2 ;  /* 0x3f3172180fce7823 */ /* 0x000fe20000000002 */
[----:B------:R-:W-:Y:S01]  /*aad0*/  F2FP.SATFINITE.E4M3.F32.PACK_AB_MERGE_C R10, R25, R24, RZ ;  /* 0x00000018190a723e */ /* 0x000fe200048070ff */
[C---:B------:R-:W-:Y:S01]  /*aae0*/  FMUL R4, R0.reuse, R4 ;  /* 0x0000000400047220 */ /* 0x040fe20000400000 */
[----:B0-----:R-:W-:Y:S01]  /*aaf0*/  IADD3 R2, P4, P3, R17, UR8, R22 ;  /* 0x0000000811027c10 */ /* 0x001fe2000fb9e016 */
[C---:B------:R-:W-:Y:S01]  /*ab00*/  FMUL R5, R0.reuse, R5 ;  /* 0x0000000500057220 */ /* 0x040fe20000400000 */
[----:B------:R-:W-:Y:S01]  /*ab10*/  SHF.R.S32.HI R24, RZ, 0x1f, R17 ;  /* 0x0000001fff187819 */ /* 0x000fe20000011411 */
[C---:B------:R-:W-:Y:S01]  /*ab20*/  FMUL R191, R0.reuse, R42 ;  /* 0x0000002a00bf7220 */ /* 0x040fe20000400000 */
[----:B------:R-:W-:Y:S01]  /*ab30*/  IADD3 R171, P1, P2, R3, UR4, R182 ;  /* 0x0000000403ab7c10 */ /* 0x000fe2000fa3e0b6 */
[C---:B------:R-:W-:Y:S01]  /*ab40*/  FMUL R8, R0.reuse, R8 ;  /* 0x0000000800087220 */ /* 0x040fe20000400000 */
[----:B------:R-:W-:Y:S01]  /*ab50*/  SHF.R.S32.HI R22, RZ, 0x1f, R3 ;  /* 0x0000001fff167819 */ /* 0x000fe20000011403 */
[----:B------:R-:W-:Y:S01]  /*ab60*/  FMUL R9, R0, R9 ;  /* 0x0000000900097220 */ /* 0x000fe20000400000 */
[----:B------:R-:W-:Y:S01]  /*ab70*/  SHF.L.U32 R20, R220, 0x1, RZ ;  /* 0x00000001dc147819 */ /* 0x000fe200000006ff */
[----:B------:R-:W-:Y:S01]  /*ab80*/  FMUL R42, R0, R43 ;  /* 0x0000002b002a7220 */ /* 0x000fe20000400000 */
[----:B------:R-:W-:Y:S01]  /*ab90*/  IADD3.X R3, PT, PT, R24, UR6, R23, P4, P3 ;  /* 0x0000000618037c10 */ /* 0x000fe2000a7e6417 */
[----:B------:R-:W-:Y:S01]  /*aba0*/  FMUL R30, R0, R30 ;  /* 0x0000001e001e7220 */ /* 0x000fe20000400000 */
[----:B------:R-:W-:Y:S01]  /*abb0*/  IADD3.X R183, PT, PT, R22, UR5, R183, P1, P2 ;  /* 0x0000000516b77c10 */ /* 0x000fe20008fe44b7 */
[C---:B------:R-:W-:Y:S01]  /*abc0*/  FMUL R31, R0.reuse, R31 ;  /* 0x0000001f001f7220 */ /* 0x040fe20000400000 */
[----:B------:R-:W-:Y:S01]  /*abd0*/  F2FP.SATFINITE.E4M3.F32.PACK_AB_MERGE_C R43, R5, R4, RZ ;  /* 0x00000004052b723e */ /* 0x000fe200048070ff */
[----:B------:R-:W-:Y:S01]  /*abe0*/  FMUL R6, R0, R6 ;  /* 0x0000000600067220 */ /* 0x000fe20000400000 */
[----:B------:R-:W-:Y:S01]  /*abf0*/  IADD3 R24, P2, PT, R20, R171, RZ ;  /* 0x000000ab14187210 */ /* 0x000fe20007f5e0ff */
        /* <DEDUP_REMOVED lines=10> */
[----:B------:R-:W-:Y:S01]  /*aca0*/  F2FP.SATFINITE.E4M3.F32.PACK_AB_MERGE_C R47, R9, R8, RZ ;  /* 0x00000008092f723e */ /* 0x000fe200048070ff */
[C---:B------:R-:W-:Y:S01]  /*acb0*/  FMUL R28, R0.reuse, R28 ;  /* 0x0000001c001c7220 */ /* 0x040fe20000400000 */
[----:B------:R-:W-:Y:S01]  /*acc0*/  PRMT R15, R43, 0x9910, RZ ;  /* 0x000099102b0f7816 */ /* 0x000fe200000000ff */
[C---:B------:R-:W-:Y:S01]  /*acd0*/  FMUL R29, R0.reuse, R29 ;  /* 0x0000001d001d7220 */ /* 0x040fe20000400000 */
[----:B------:R-:W-:Y:S01]  /*ace0*/  IADD3 R22, P1, PT, R171, R220, RZ ;  /* 0x000000dcab167210 */ /* 0x000fe20007f3e0ff */
[----:B------:R-:W-:Y:S01]  /*acf0*/  FMUL R44, R0, R45 ;  /* 0x0000002d002c7220 */ /* 0x000fe20000400000 */
[-C--:B------:R-:W-:Y:S01]  /*ad00*/  LEA.HI.X.SX32 R25, R20, R183.reuse, 0x1, P2 ;  /* 0x000000b714197211 */ /* 0x080fe200010f0eff */
[C---:B------:R-:W-:Y:S01]  /*ad10*/  IMAD R20, R220.reuse, 0x3, RZ ;  /* 0x00000003dc147824 */ /* 0x040fe200078e02ff */
[----:B------:R-:W-:Y:S01]  /*ad20*/  F2FP.SATFINITE.E4M3.F32.PACK_AB_MERGE_C R8, R31, R30, RZ ;  /* 0x0000001e1f08723e */ /* 0x000fe200048070ff */
[C---:B------:R-:W-:Y:S01]  /*ad30*/  IMAD.SHL.U32 R30, R220.reuse, 0x4, RZ ;  /* 0x00000004dc1e7824 */ /* 0x040fe200078e00ff */
[----:B------:R-:W-:Y:S01]  /*ad40*/  F2FP.SATFINITE.E4M3.F32.PACK_AB_MERGE_C R45, R7, R6, RZ ;  /* 0x00000006072d723e */ /* 0x000fe200048070ff */
[----:B------:R0:W-:Y:S01]  /*ad50*/  STG.E.U8 desc[UR30][R2.64], R43 ;  /* 0x0000002b02007986 */ /* 0x0001e2000c10111e */
[----:B------:R-:W-:Y:S01]  /*ad60*/  F2FP.SATFINITE.E4M3.F32.PACK_AB_MERGE_C R7, R33, R32, RZ ;  /* 0x000000202107723e */ /* 0x000fe200048070ff */
[C---:B------:R-:W-:Y:S01]  /*ad70*/  IMAD R32, R220.reuse, 0x5, RZ ;  /* 0x00000005dc207824 */ /* 0x040fe200078e02ff */
[----:B------:R-:W-:Y:S01]  /*ad80*/  LEA.HI.X.SX32 R23, R220, R183, 0x1, P1 ;  /* 0x000000b7dc177211 */ /* 0x000fe200008f0eff */
[C---:B------:R-:W-:Y:S01]  /*ad90*/  FMUL R18, R0.reuse, R18 ;  /* 0x0000001200127220 */ /* 0x040fe20000400000 */
[----:B------:R-:W-:Y:S01]  /*ada0*/  SHF.R.S32.HI R15, RZ, 0x8, R15 ;  /* 0x00000008ff0f7819 */ /* 0x000fe2000001140f */
[C---:B------:R-:W-:Y:S01]  /*adb0*/  FMUL R19, R0.reuse, R19 ;  /* 0x0000001300137220 */ /* 0x040fe20000400000 */
[----:B------:R-:W-:Y:S01]  /*adc0*/  F2FP.SATFINITE.E4M3.F32.PACK_AB_MERGE_C R11, R27, R26, RZ ;  /* 0x0000001a1b0b723e */ /* 0x000fe200048070ff */
[----:B------:R-:W-:Y:S01]  /*add0*/  FMUL R36, R0, R36 ;  /* 0x0000002400247220 */ /* 0x000fe20000400000 */
[----:B------:R-:W-:Y:S01]  /*ade0*/  F2FP.SATFINITE.E4M3.F32.PACK_AB_MERGE_C R6, R35, R34, RZ ;  /* 0x000000222306723e */ /* 0x000fe200048070ff */
[----:B------:R-:W-:Y:S01]  /*adf0*/  IMAD R34, R220, 0x6, RZ ;  /* 0x00000006dc227824 */ /* 0x000fe200078e02ff */
[----:B------:R-:W-:Y:S01]  /*ae00*/  F2FP.SATFINITE.E4M3.F32.PACK_AB_MERGE_C R9, R29, R28, RZ ;  /* 0x0000001c1d09723e */ /* 0x000fe200048070ff */
[----:B------:R1:W-:Y:S01]  /*ae10*/  STG.E.U8 desc[UR30][R22.64], R15 ;  /* 0x0000000f16007986 */ /* 0x0003e2000c10111e */
[----:B------:R-:W-:Y:S01]  /*ae20*/  PRMT R17, R45, 0x9910, RZ ;  /* 0x000099102d117816 */ /* 0x000fe200000000ff */
[----:B------:R-:W-:Y:S01]  /*ae30*/  FMUL R37, R0, R37 ;  /* 0x0000002500257220 */ /* 0x000fe20000400000 */
[-C--:B------:R-:W-:Y:S01]  /*ae40*/  IADD3 R26, P0, PT, R20, R171.reuse, RZ ;  /* 0x000000ab141a7210 */ /* 0x080fe20007f1e0ff */
[----:B------:R3:W-:Y:S01]  /*ae50*/  STG.E.U8 desc[UR30][R24.64], R45 ;  /* 0x0000002d18007986 */ /* 0x0007e2000c10111e */
[-C--:B------:R-:W-:Y:S01]  /*ae60*/  IADD3 R28, P1, PT, R30, R171.reuse, RZ ;  /* 0x000000ab1e1c7210 */ /* 0x080fe20007f3e0ff */
[----:B------:R-:W4:Y:S01]  /*ae70*/  LDCU.64 UR4, c[0x0][0x3e0] ;  /* 0x00007c00ff0477ac */ /* 0x000f220008000a00 */
[----:B0-----:R-:W-:Y:S01]  /*ae80*/  PRMT R3, R47, 0x9910, RZ ;  /* 0x000099102f037816 */ /* 0x001fe200000000ff */
[----:B------:R-:W-:Y:S01]  /*ae90*/  FMUL R38, R0, R38 ;  /* 0x0000002600267220 */ /* 0x000fe20000400000 */
[----:B------:R-:W-:Y:S01]  /*aea0*/  IADD3 R2, P2, PT, R32, R171, RZ ;  /* 0x000000ab20027210 */ /* 0x000fe20007f5e0ff */
[----:B------:R-:W0:Y:S01]  /*aeb0*/  LDCU UR6, c[0x0][0x3e8] ;  /* 0x00007d00ff0677ac */ /* 0x000e220008000800 */
[----:B------:R-:W-:Y:S01]  /*aec0*/  LEA.HI.X.SX32 R27, R20, R183, 0x1, P0 ;  /* 0x000000b7141b7211 */ /* 0x000fe200000f0eff */
[----:B------:R-:W-:Y:S01]  /*aed0*/  IMAD R20, R220, 0x7, RZ ;  /* 0x00000007dc147824 */ /* 0x000fe200078e02ff */
[----:B-1----:R-:W-:Y:S01]  /*aee0*/  SHF.R.S32.HI R15, RZ, 0x8, R17 ;  /* 0x00000008ff0f7819 */ /* 0x002fe20000011411 */
[----:B------:R-:W-:Y:S01]  /*aef0*/  FMUL R39, R0, R39 ;  /* 0x0000002700277220 */ /* 0x000fe20000400000 */
[----:B------:R-:W-:Y:S01]  /*af00*/  IADD3 R22, P0, PT, R34, R171, RZ ;  /* 0x000000ab22167210 */ /* 0x000fe20007f1e0ff */
[----:B------:R-:W-:Y:S01]  /*af10*/  FMUL R40, R0, R40 ;  /* 0x0000002800287220 */ /* 0x000fe20000400000 */
[----:B------:R-:W-:Y:S01]  /*af20*/  LEA.HI.X.SX32 R29, R30, R183, 0x1, P1 ;  /* 0x000000b71e1d7211 */ /* 0x000fe200008f0eff */
[----:B------:R-:W-:Y:S01]  /*af30*/  IMAD.SHL.U32 R30, R220, 0x8, RZ ;  /* 0x00000008dc1e7824 */ /* 0x000fe200078e00ff */
[----:B------:R-:W-:Y:S01]  /*af40*/  MOV R17, R3 ;  /* 0x0000000300117202 */ /* 0x000fe20000000f00 */
[----:B------:R1:W-:Y:S01]  /*af50*/  STG.E.U8 desc[UR30][R26.64], R15 ;  /* 0x0000000f1a007986 */ /* 0x0003e2000c10111e */
[----:B------:R-:W-:Y:S01]  /*af60*/  F2FP.SATFINITE.E4M3.F32.PACK_AB_MERGE_C R18, R19, R18, RZ ;  /* 0x000000121312723e */ /* 0x000fe200048070ff */
[----:B------:R-:W-:Y:S01]  /*af70*/  FMUL R41, R0, R41 ;  /* 0x0000002900297220 */ /* 0x000fe20000400000 */
[-C--:B------:R-:W-:Y:S01]  /*af80*/  LEA.HI.X.SX32 R3, R32, R183.reuse, 0x1, P2 ;  /* 0x000000b720037211 */ /* 0x080fe200010f0eff */
[----:B------:R-:W-:Y:S01]  /*af90*/  IMAD R32, R220, 0x9, RZ ;  /* 0x00000009dc207824 */ /* 0x000fe200078e02ff */
[----:B------:R-:W-:Y:S01]  /*afa0*/  PRMT R19, R49, 0x9910, RZ ;  /* 0x0000991031137816 */ /* 0x000fe200000000ff */
[----:B------:R2:W-:Y:S01]  /*afb0*/  STG.E.U8 desc[UR30][R28.64], R47 ;  /* 0x0000002f1c007986 */ /* 0x0005e2000c10111e */
[----:B------:R-:W-:Y:S01]  /*afc0*/  SHF.R.S32.HI R17, RZ, 0x8, R17 ;  /* 0x00000008ff117819 */ /* 0x000fe20000011411 */
[----:B----4-:R-:W-:Y:S01]  /*afd0*/  UIMAD UR4, UR7, UR4, URZ ;  /* 0x00000004070472a4 */ /* 0x010fe2000f8e02ff */
[----:B------:R-:W-:Y:S01]  /*afe0*/  LEA.HI.X.SX32 R23, R34, R183, 0x1, P0 ;  /* 0x000000b722177211 */ /* 0x000fe200000f0eff */
[----:B------:R-:W-:Y:S01]  /*aff0*/  IMAD R34, R220, 0xa, RZ ;  /* 0x0000000adc227824 */ /* 0x000fe200078e02ff */
[-C--:B---3--:R-:W-:Y:S01]  /*b000*/  IADD3 R24, P0, PT, R20, R171.reuse, RZ ;  /* 0x000000ab14187210 */ /* 0x088fe20007f1e0ff */
[----:B------:R3:W-:Y:S01]  /*b010*/  STG.E.U8 desc[UR30][R2.64], R17 ;  /* 0x0000001102007986 */ /* 0x0007e2000c10111e */
[----:B-1----:R-:W-:Y:S01]  /*b020*/  IADD3 R26, P1, PT, R30, R171, RZ ;  /* 0x000000ab1e1a7210 */ /* 0x002fe20007f3e0ff */
[----:B0-----:R-:W-:Y:S01]  /*b030*/  UIMAD UR8, UR6, 0x19, URZ ;  /* 0x00000019060878a4 */ /* 0x001fe2000f8e02ff */
[----:B------:R-:W-:Y:S01]  /*b040*/  MOV R15, R19 ;  /* 0x00000013000f7202 */ /* 0x000fe20000000f00 */
[----:B------:R0:W-:Y:S01]  /*b050*/  STG.E.U8 desc[UR30][R22.64], R49 ;  /* 0x0000003116007986 */ /* 0x0001e2000c10111e */
[----:B------:R-:W-:Y:S01]  /*b060*/  LEA.HI.X.SX32 R25, R20, R183, 0x1, P0 ;  /* 0x000000b714197211 */ /* 0x000fe200000f0eff */
[----:B------:R-:W-:Y:S01]  /*b070*/  FMUL R203, R0, R50 ;  /* 0x0000003200cb7220 */ /* 0x000fe20000400000 */
[----:B--2---:R-:W-:Y:S01]  /*b080*/  IADD3 R28, P2, PT, R32, R171, RZ ;  /* 0x000000ab201c7210 */ /* 0x004fe20007f5e0ff */
[----:B------:R-:W-:Y:S01]  /*b090*/  FMUL R204, R0, R52 ;  /* 0x0000003400cc7220 */ /* 0x000fe20000400000 */
[----:B------:R-:W-:Y:S01]  /*b0a0*/  LEA.HI.X.SX32 R27, R30, R183, 0x1, P1 ;  /* 0x000000b71e1b7211 */ /* 0x000fe200008f0eff */
[----:B------:R-:W-:Y:S01]  /*b0b0*/  IMAD R30, R220, 0xb, RZ ;  /* 0x0000000bdc1e7824 */ /* 0x000fe200078e02ff */
[----:B------:R-:W-:Y:S01]  /*b0c0*/  SHF.R.S32.HI R15, RZ, 0x8, R15 ;  /* 0x00000008ff0f7819 */ /* 0x000fe2000001140f */
[C---:B------:R-:W-:Y:S01]  /*b0d0*/  FMUL R202, R0.reuse, R54 ;  /* 0x0000003600ca7220 */ /* 0x040fe20000400000 */
[----:B---3--:R-:W-:Y:S01]  /*b0e0*/  PRMT R17, R21, 0x9910, RZ ;  /* 0x0000991015117816 */ /* 0x008fe200000000ff */
[----:B------:R-:W-:Y:S01]  /*b0f0*/  FMUL R200, R0, R56 ;  /* 0x0000003800c87220 */ /* 0x000fe20000400000 */
[----:B------:R-:W-:Y:S01]  /*b100*/  IADD3 R2, P0, PT, R34, R171, RZ ;  /* 0x000000ab22027210 */ /* 0x000fe20007f1e0ff */
[----:B------:R1:W-:Y:S01]  /*b110*/  STG.E.U8 desc[UR30][R24.64], R15 ;  /* 0x0000000f18007986 */ /* 0x0003e2000c10111e */
[----:B------:R-:W-:Y:S01]  /*b120*/  PRMT R19, R14, 0x9910, RZ ;  /* 0x000099100e137816 */ /* 0x000fe200000000ff */
[----:B------:R-:W-:Y:S01]  /*b130*/  FMUL R198, R0, R58 ;  /* 0x0000003a00c67220 */ /* 0x000fe20000400000 */
[-C--:B------:R-:W-:Y:S01]  /*b140*/  LEA.HI.X.SX32 R29, R32, R183.reuse, 0x1, P2 ;  /* 0x000000b7201d7211 */ /* 0x080fe200010f0eff */
[----:B------:R-:W-:Y:S01]  /*b150*/  IMAD R32, R220, 0xc, RZ ;  /* 0x0000000cdc207824 */ /* 0x000fe200078e02ff */
[----:B------:R-:W-:Y:S01]  /*b160*/  SHF.R.S32.HI R17, RZ, 0x8, R17 ;  /* 0x00000008ff117819 */ /* 0x000fe20000011411 */
[----:B------:R2:W-:Y:S01]  /*b170*/  STG.E.U8 desc[UR30][R26.64], R21 ;  /* 0x000000151a007986 */ /* 0x0005e2000c10111e */
[----:B------:R-:W-:Y:S01]  /*b180*/  LEA.HI.X.SX32 R3, R34, R183, 0x1, P0 ;  /* 0x000000b722037211 */ /* 0x000fe200000f0eff */
[C---:B------:R-:W-:Y:S01]  /*b190*/  IMAD R34, R220.reuse, 0xd, RZ ;  /* 0x0000000ddc227824 */ /* 0x040fe200078e02ff */
[----:B------:R-:W-:Y:S01]  /*b1a0*/  F2FP.SATFINITE.E4M3.F32.PACK_AB_MERGE_C R5, R37, R36, RZ ;  /* 0x000000242505723e */ /* 0x000fe200048070ff */
[----:B------:R-:W-:Y:S01]  /*b1b0*/  IMAD R36, R220, 0xe, RZ ;  /* 0x0000000edc247824 */ /* 0x000fe200078e02ff */
[-C--:B0-----:R-:W-:Y:S01]  /*b1c0*/  IADD3 R22, P0, PT, R30, R171.reuse, RZ ;  /* 0x000000ab1e167210 */ /* 0x081fe20007f1e0ff */
[----:B-1----:R-:W-:Y:S01]  /*b1d0*/  IMAD.MOV.U32 R15, RZ, RZ, R19 ;  /* 0x000000ffff0f7224 */ /* 0x002fe200078e0013 */
[----:B------:R-:W-:Y:S01]  /*b1e0*/  STG.E.U8 desc[UR30][R28.64], R17 ;  /* 0x000000111c007986 */ /* 0x000fe2000c10111e */
[-C--:B------:R-:W-:Y:S01]  /*b1f0*/  IADD3 R24, P1, PT, R32, R171.reuse, RZ ;  /* 0x000000ab20187210 */ /* 0x080fe20007f3e0ff */
[----:B------:R-:W-:Y:S01]  /*b200*/  FMUL R196, R0, R60 ;  /* 0x0000003c00c47220 */ /* 0x000fe20000400000 */
[----:B------:R-:W-:Y:S01]  /*b210*/  IADD3 R20, P2, PT, R34, R171, RZ ;  /* 0x000000ab22147210 */ /* 0x000fe20007f5e0ff */
[----:B------:R0:W-:Y:S01]  /*b220*/  STG.E.U8 desc[UR30][R2.64], R14 ;  /* 0x0000000e02007986 */ /* 0x0001e2000c10111e */
[-C--:B------:R-:W-:Y:S01]  /*b230*/  LEA.HI.X.SX32 R23, R30, R183.reuse, 0x1, P0 ;  /* 0x000000b71e177211 */ /* 0x080fe200000f0eff */
[----:B--2---:R-:W-:Y:S01]  /*b240*/  IMAD R26, R220, 0xf, RZ ;  /* 0x0000000fdc1a7824 */ /* 0x004fe200078e02ff */
[----:B------:R-:W-:Y:S01]  /*b250*/  PRMT R19, R16, 0x9910, RZ ;  /* 0x0000991010137816 */ /* 0x000fe200000000ff */
[----:B------:R-:W-:Y:S01]  /*b260*/  IMAD R30, R220, 0x11, RZ ;  /* 0x00000011dc1e7824 */ /* 0x000fe200078e02ff */
[----:B------:R-:W-:Y:S01]  /*b270*/  SHF.R.S32.HI R15, RZ, 0x8, R15 ;  /* 0x00000008ff0f7819 */ /* 0x000fe2000001140f */
[----:B------:R-:W-:Y:S01]  /*b280*/  FMUL R194, R0, R62 ;  /* 0x0000003e00c27220 */ /* 0x000fe20000400000 */
[-C--:B------:R-:W-:Y:S01]  /*b290*/  LEA.HI.X.SX32 R25, R32, R183.reuse, 0x1, P1 ;  /* 0x000000b720197211 */ /* 0x080fe200008f0eff */
[----:B------:R-:W-:Y:S01]  /*b2a0*/  IMAD R32, R220, 0x12, RZ ;  /* 0x00000012dc207824 */ /* 0x000fe200078e02ff */
[----:B------:R-:W-:Y:S01]  /*b2b0*/  LEA.HI.X.SX32 R21, R34, R183, 0x1, P2 ;  /* 0x000000b722157211 */ /* 0x000fe200010f0eff */
[----:B------:R1:W-:Y:S01]  /*b2c0*/  STG.E.U8 desc[UR30][R22.64], R15 ;  /* 0x0000000f16007986 */ /* 0x0003e2000c10111e */
[----:B------:R-:W-:Y:S01]  /*b2d0*/  SHF.R.S32.HI R19, RZ, 0x8, R19 ;  /* 0x00000008ff137819 */ /* 0x000fe20000011413 */
[----:B------:R-:W-:Y:S01]  /*b2e0*/  FMUL R192, R0, R64 ;  /* 0x0000004000c07220 */ /* 0x000fe20000400000 */
[----:B0-----:R-:W-:Y:S01]  /*b2f0*/  IADD3 R2, P0, PT, R36, R171, RZ ;  /* 0x000000ab24027210 */ /* 0x001fe20007f1e0ff */
[----:B------:R0:W-:Y:S01]  /*b300*/  STG.E.U8 desc[UR30][R24.64], R16 ;  /* 0x0000001018007986 */ /* 0x0001e2000c10111e */
[----:B------:R-:W-:Y:S01]  /*b310*/  SHF.L.U32 R28, R220, 0x4, RZ ;  /* 0x00000004dc1c7819 */ /* 0x000fe200000006ff */
[----:B------:R-:W-:Y:S01]  /*b320*/  FMUL R190, R0, R66 ;  /* 0x0000004200be7220 */ /* 0x000fe20000400000 */
[----:B------:R-:W-:Y:S01]  /*b330*/  LEA.HI.X.SX32 R3, R36, R183, 0x1, P0 ;  /* 0x000000b724037211 */ /* 0x000fe200000f0eff */
[----:B------:R2:W-:Y:S01]  /*b340*/  STG.E.U8 desc[UR30][R20.64], R19 ;  /* 0x0000001314007986 */ /* 0x0005e2000c10111e */
[----:B------:R-:W-:Y:S01]  /*b350*/  PRMT R17, R18, 0x9910, RZ ;  /* 0x0000991012117816 */ /* 0x000fe200000000ff */
[----:B------:R-:W-:Y:S01]  /*b360*/  FMUL R188, R0, R68 ;  /* 0x0000004400bc7220 */ /* 0x000fe20000400000 */
[-C--:B------:R-:W-:Y:S01]  /*b370*/  IADD3 R14, P0, PT, R26, R171.reuse, RZ ;  /* 0x000000ab1a0e7210 */ /* 0x080fe20007f1e0ff */
[----:B------:R3:W-:Y:S01]  /*b380*/  STG.E.U8 desc[UR30][R2.64], R18 ;  /* 0x0000001202007986 */ /* 0x0007e2000c10111e */
[----:B-1----:R-:W-:Y:S01]  /*b390*/  IADD3 R22, P1, PT, R28, R171, RZ ;  /* 0x000000ab1c167210 */ /* 0x002fe20007f3e0ff */
[----:B------:R-:W-:Y:S01]  /*b3a0*/  FMUL R186, R0, R70 ;  /* 0x0000004600ba7220 */ /* 0x000fe20000400000 */
[----:B------:R-:W-:Y:S01]  /*b3b0*/  LEA.HI.X.SX32 R15, R26, R183, 0x1, P0 ;  /* 0x000000b71a0f7211 */ /* 0x000fe200000f0eff */
[----:B0-----:R-:W0:Y:S01]  /*b3c0*/  LDC R25, c[0x0][0x398] ;  /* 0x0000e600ff197b82 */ /* 0x001e220000000800 */
[----:B------:R-:W-:Y:S01]  /*b3d0*/  IADD3 R16, P2, PT, R30, R171, RZ ;  /* 0x000000ab1e107210 */ /* 0x000fe20007f5e0ff */
[----:B------:R-:W-:Y:S01]  /*b3e0*/  IMAD R24, R220, 0x15, RZ ;  /* 0x00000015dc187824 */ /* 0x000fe200078e02ff */
[----:B------:R-:W-:Y:S01]  /*b3f0*/  LEA.HI.X.SX32 R23, R28, R183, 0x1, P1 ;  /* 0x000000b71c177211 */ /* 0x000fe200008f0eff */
[----:B--2---:R-:W-:Y:S01]  /*b400*/  IMAD R20, R220, 0x14, RZ ;  /* 0x00000014dc147824 */ /* 0x004fe200078e02ff */
[----:B------:R-:W-:Y:S01]  /*b410*/  PRMT R21, R12, 0x9910, RZ ;  /* 0x000099100c157816 */ /* 0x000fe200000000ff */
[----:B------:R-:W-:Y:S01]  /*b420*/  FMUL R184, R0, R72 ;  /* 0x0000004800b87220 */ /* 0x000fe20000400000 */
[----:B------:R-:W-:Y:S01]  /*b430*/  SHF.R.S32.HI R19, RZ, 0x8, R17 ;  /* 0x00000008ff137819 */ /* 0x000fe20000011411 */
[----:B---3--:R-:W-:Y:S01]  /*b440*/  IMAD R18, R220, 0x13, RZ ;  /* 0x00000013dc127824 */ /* 0x008fe200078e02ff */
[----:B------:R-:W-:Y:S01]  /*b450*/  IADD3 R2, P0, PT, R32, R171, RZ ;  /* 0x000000ab20027210 */ /* 0x000fe20007f1e0ff */
[----:B------:R-:W-:Y:S01]  /*b460*/  FMUL R251, R0, R74 ;  /* 0x0000004a00fb7220 */ /* 0x000fe20000400000 */
[-C--:B------:R-:W-:Y:S01]  /*b470*/  LEA.HI.X.SX32 R17, R30, R183.reuse, 0x1, P2 ;  /* 0x000000b71e117211 */ /* 0x080fe200010f0eff */
[----:B------:R1:W-:Y:S01]  /*b480*/  STG.E.U8 desc[UR30][R14.64], R19 ;  /* 0x000000130e007986 */ /* 0x0003e2000c10111e */
[----:B------:R-:W-:Y:S01]  /*b490*/  SHF.R.S32.HI R21, RZ, 0x8, R21 ;  /* 0x00000008ff157819 */ /* 0x000fe20000011415 */
[----:B------:R-:W-:Y:S01]  /*b4a0*/  FMUL R249, R0, R76 ;  /* 0x0000004c00f97220 */ /* 0x000fe20000400000 */
[----:B------:R-:W-:Y:S01]  /*b4b0*/  LEA.HI.X.SX32 R3, R32, R183, 0x1, P0 ;  /* 0x000000b720037211 */ /* 0x000fe200000f0eff */
[----:B------:R2:W-:Y:S01]  /*b4c0*/  STG.E.U8 desc[UR30][R22.64], R12 ;  /* 0x0000000c16007986 */ /* 0x0005e2000c10111e */
[----:B------:R-:W-:Y:S01]  /*b4d0*/  F2FP.SATFINITE.E4M3.F32.PACK_AB_MERGE_C R4, R39, R38, RZ ;  /* 0x000000262704723e */ /* 0x000fe200048070ff */
[C---:B------:R-:W-:Y:S01]  /*b4e0*/  FMUL R247, R0.reuse, R78 ;  /* 0x0000004e00f77220 */ /* 0x040fe20000400000 */
[C---:B------:R-:W-:Y:S01]  /*b4f0*/  FMUL R245, R0.reuse, R80 ;  /* 0x0000005000f57220 */ /* 0x040fe20000400000 */
[----:B------:R3:W-:Y:S01]  /*b500*/  STG.E.U8 desc[UR30][R16.64], R21 ;  /* 0x0000001510007986 */ /* 0x0007e2000c10111e */
[C---:B------:R-:W-:Y:S01]  /*b510*/  FMUL R243, R0.reuse, R82 ;  /* 0x0000005200f37220 */ /* 0x040fe20000400000 */
[C---:B------:R-:W-:Y:S01]  /*b520*/  FMUL R241, R0.reuse, R84 ;  /* 0x0000005400f17220 */ /* 0x040fe20000400000 */
[----:B------:R-:W-:Y:S01]  /*b530*/  FMUL R239, R0, R86 ;  /* 0x0000005600ef7220 */ /* 0x000fe20000400000 */
[----:B-1----:R-:W-:Y:S01]  /*b540*/  IADD3 R14, P0, PT, R18, R171, RZ ;  /* 0x000000ab120e7210 */ /* 0x002fe20007f1e0ff */
[----:B------:R1:W-:Y:S01]  /*b550*/  STG.E.U8 desc[UR30][R2.64], R13 ;  /* 0x0000000d02007986 */ /* 0x0003e2000c10111e */
[----:B------:R-:W-:Y:S01]  /*b560*/  PRMT R19, R13, 0x9910, RZ ;  /* 0x000099100d137816 */ /* 0x000fe200000000ff */
[----:B------:R-:W-:Y:S01]  /*b570*/  FMUL R237, R0, R88 ;  /* 0x0000005800ed7220 */ /* 0x000fe20000400000 */
[----:B------:R-:W-:Y:S01]  /*b580*/  LEA.HI.X.SX32 R15, R18, R183, 0x1, P0 ;  /* 0x000000b7120f7211 */ /* 0x000fe200000f0eff */
[C---:B--2---:R-:W-:Y:S01]  /*b590*/  IMAD R22, R220.reuse, 0x16, RZ ;  /* 0x00000016dc167824 */ /* 0x044fe200078e02ff */
[----:B------:R-:W-:Y:S01]  /*b5a0*/  SHF.R.S32.HI R19, RZ, 0x8, R19 ;  /* 0x00000008ff137819 */ /* 0x000fe20000011413 */
[----:B------:R-:W-:Y:S01]  /*b5b0*/  IMAD R18, R220, 0x17, RZ ;  /* 0x00000017dc127824 */ /* 0x000fe200078e02ff */
[----:B---3--:R-:W-:Y:S01]  /*b5c0*/  IADD3 R16, P1, PT, R20, R171, RZ ;  /* 0x000000ab14107210 */ /* 0x008fe20007f3e0ff */
[----:B------:R-:W-:Y:S01]  /*b5d0*/  FMUL R235, R0, R90 ;  /* 0x0000005a00eb7220 */ /* 0x000fe20000400000 */
[----:B------:R-:W-:Y:S01]  /*b5e0*/  PRMT R21, R10, 0x9910, RZ ;  /* 0x000099100a157816 */ /* 0x000fe200000000ff */
[----:B------:R2:W-:Y:S01]  /*b5f0*/  STG.E.U8 desc[UR30][R14.64], R19 ;  /* 0x000000130e007986 */ /* 0x0005e2000c10111e */
[----:B------:R-:W-:Y:S01]  /*b600*/  LEA.HI.X.SX32 R17, R20, R183, 0x1, P1 ;  /* 0x000000b714117211 */ /* 0x000fe200008f0eff */
[----:B------:R-:W-:Y:S01]  /*b610*/  IMAD R20, R222, UR5, RZ ;  /* 0x00000005de147c24 */ /* 0x000fe2000f8e02ff */
[C---:B-1----:R-:W-:Y:S01]  /*b620*/  IADD3 R2, P0, PT, R24.reuse, R171, RZ ;  /* 0x000000ab18027210 */ /* 0x042fe20007f1e0ff */
[----:B------:R-:W-:Y:S01]  /*b630*/  UIMAD UR5, UR6, 0x17, URZ ;  /* 0x00000017060578a4 */ /* 0x000fe2000f8e02ff */
[----:B------:R-:W-:Y:S01]  /*b640*/  SHF.R.S32.HI R21, RZ, 0x8, R21 ;  /* 0x00000008ff157819 */ /* 0x000fe20000011415 */
[----:B------:R1:W-:Y:S01]  /*b650*/  STG.E.U8 desc[UR30][R16.64], R10 ;  /* 0x0000000a10007986 */ /* 0x0003e2000c10111e */
[----:B------:R-:W-:Y:S01]  /*b660*/  LEA.HI.X.SX32 R3, R24, R183, 0x1, P0 ;  /* 0x000000b718037211 */ /* 0x000fe200000f0eff */
[----:B------:R-:W-:Y:S01]  /*b670*/  FMUL R233, R0, R92 ;  /* 0x0000005c00e97220 */ /* 0x000fe20000400000 */
[----:B------:R-:W-:Y:S01]  /*b680*/  IADD3 R12, P0, PT, R22, R171, RZ ;  /* 0x000000ab160c7210 */ /* 0x000fe20007f1e0ff */
[----:B------:R-:W-:Y:S01]  /*b690*/  FMUL R231, R0, R94 ;  /* 0x0000005e00e77220 */ /* 0x000fe20000400000 */
[----:B0-----:R-:W-:Y:S01]  /*b6a0*/  IADD3 R20, PT, PT, R20, UR4, R25 ;  /* 0x0000000414147c10 */ /* 0x001fe2000fffe019 */
[----:B--2---:R-:W-:Y:S01]  /*b6b0*/  IMAD R14, R220, 0x18, RZ ;  /* 0x00000018dc0e7824 */ /* 0x004fe200078e02ff */
[----:B------:R-:W-:Y:S01]  /*b6c0*/  LEA.HI.X.SX32 R13, R22, R183, 0x1, P0 ;  /* 0x000000b7160d7211 */ /* 0x000fe200000f0eff */
[----:B------:R0:W-:Y:S01]  /*b6d0*/  STG.E.U8 desc[UR30][R2.64], R21 ;  /* 0x0000001502007986 */ /* 0x0001e2000c10111e */
[-C--:B------:R-:W-:Y:S01]  /*b6e0*/  IADD3 RZ, P0, PT, R18, R171.reuse, RZ ;  /* 0x000000ab12ff7210 */ /* 0x080fe20007f1e0ff */
[----:B------:R-:W-:Y:S01]  /*b6f0*/  UIMAD UR4, UR6, 0x1a, URZ ;  /* 0x0000001a060478a4 */ /* 0x000fe2000f8e02ff */
[----:B------:R-:W-:Y:S01]  /*b700*/  PRMT R15, R11, 0x9910, RZ ;  /* 0x000099100b0f7816 */ /* 0x000fe200000000ff */
[----:B------:R2:W-:Y:S01]  /*b710*/  STG.E.U8 desc[UR30][R12.64], R11 ;  /* 0x0000000b0c007986 */ /* 0x0005e2000c10111e */
[----:B-1----:R-:W-:Y:S01]  /*b720*/  IMAD R16, R220, 0x19, RZ ;  /* 0x00000019dc107824 */ /* 0x002fe200078e02ff */
[----:B------:R-:W-:Y:S01]  /*b730*/  PRMT R17, R8, 0x9910, RZ ;  /* 0x0000991008117816 */ /* 0x000fe200000000ff */
[C---:B------:R-:W-:Y:S01]  /*b740*/  FMUL R229, R0.reuse, R96 ;  /* 0x0000006000e57220 */ /* 0x040fe20000400000 */
[----:B------:R-:W-:Y:S01]  /*b750*/  SHF.R.S32.HI R15, RZ, 0x8, R15 ;  /* 0x00000008ff0f7819 */ /* 0x000fe2000001140f */
[----:B------:R-:W-:Y:S01]  /*b760*/  FMUL R227, R0, R98 ;  /* 0x0000006200e37220 */ /* 0x000fe20000400000 */
[----:B------:R-:W-:Y:S01]  /*b770*/  IADD3 RZ, P1, PT, R16, R171, RZ ;  /* 0x000000ab10ff7210 */ /* 0x000fe20007f3e0ff */
[----:B------:R-:W-:Y:S01]  /*b780*/  FMUL R225, R0, R100 ;  /* 0x0000006400e17220 */ /* 0x000fe20000400000 */
[----:B0-----:R-:W-:Y:S01]  /*b790*/  LEA.HI.X.SX32 R3, R18, R183, 0x1, P0 ;  /* 0x000000b712037211 */ /* 0x001fe200000f0eff */
[----:B------:R-:W-:Y:S01]  /*b7a0*/  VIADD R2, R20, UR5 ;  /* 0x0000000514027c36 */ /* 0x000fe20008000000 */
[----:B------:R-:W-:Y:S01]  /*b7b0*/  IADD3 RZ, P0, PT, R14, R171, RZ ;  /* 0x000000ab0eff7210 */ /* 0x000fe20007f1e0ff */
[----:B------:R-:W-:Y:S01]  /*b7c0*/  UIMAD UR5, UR6, 0x18, URZ ;  /* 0x00000018060578a4 */ /* 0x000fe2000f8e02ff */
[----:B--2---:R-:W-:Y:S01]  /*b7d0*/  PRMT R12, R9, 0x9910, RZ ;  /* 0x00009910090c7816 */ /* 0x004fe200000000ff */
[----:B------:R-:W-:Y:S01]  /*b7e0*/  IMAD R18, R220, 0x1a, RZ ;  /* 0x0000001adc127824 */ /* 0x000fe200078e02ff */
[-C--:B------:R-:W-:Y:S01]  /*b7f0*/  LEA.HI.X.SX32 R11, R14, R183.reuse, 0x1, P0 ;  /* 0x000000b70e0b7211 */ /* 0x080fe200000f0eff */
[----:B------:R0:W-:Y:S01]  /*b800*/  STG.E.U8 desc[UR30][R2.64], R15 ;  /* 0x0000000f02007986 */ /* 0x0001e2000c10111e */
[----:B------:R-:W-:Y:S01]  /*b810*/  LEA.HI.X.SX32 R13, R16, R183, 0x1, P1 ;  /* 0x000000b7100d7211 */ /* 0x000fe200008f0eff */
[----:B------:R-:W-:Y:S01]  /*b820*/  IMAD.MOV.U32 R14, RZ, RZ, R12 ;  /* 0x000000ffff0e7224 */ /* 0x000fe200078e000c */
[C---:B------:R-:W-:Y:S01]  /*b830*/  IADD3 R10, PT, PT, R20.reuse, UR5, RZ ;  /* 0x00000005140a7c10 */ /* 0x040fe2000fffe0ff */
[----:B------:R-:W-:Y:S01]  /*b840*/  UIMAD UR5, UR6, 0x1b, URZ ;  /* 0x0000001b060578a4 */ /* 0x000fe2000f8e02ff */
[----:B------:R-:W-:Y:S01]  /*b850*/  IADD3 R12, PT, PT, R20, UR8, RZ ;  /* 0x00000008140c7c10 */ /* 0x000fe2000fffe0ff */
[----:B------:R-:W-:Y:S01]  /*b860*/  UIMAD UR8, UR6, 0x1e, URZ ;  /* 0x0000001e060878a4 */ /* 0x000fe2000f8e02ff */
[----:B------:R-:W-:Y:S01]  /*b870*/  IADD3 RZ, P0, PT, R18, R171, RZ ;  /* 0x000000ab12ff7210 */ /* 0x000fe20007f1e0ff */
[----:B------:R1:W-:Y:S01]  /*b880*/  STG.E.U8 desc[UR30][R10.64], R9 ;  /* 0x000000090a007986 */ /* 0x0003e2000c10111e */
[----:B------:R-:W-:Y:S01]  /*b890*/  SHF.R.S32.HI R17, RZ, 0x8, R17 ;  /* 0x00000008ff117819 */ /* 0x000fe20000011411 */
[----:B------:R-:W-:Y:S01]  /*b8a0*/  FMUL R223, R0, R102 ;  /* 0x0000006600df7220 */ /* 0x000fe20000400000 */
[----:B------:R-:W-:Y:S01]  /*b8b0*/  SHF.L.U32 R16, R220, 0x5, RZ ;  /* 0x00000005dc107819 */ /* 0x000fe200000006ff */
[----:B0-----:R-:W-:Y:S01]  /*b8c0*/  VIADD R2, R20, UR4 ;  /* 0x0000000414027c36 */ /* 0x001fe20008000000 */
[----:B------:R-:W-:Y:S01]  /*b8d0*/  SHF.R.S32.HI R15, RZ, 0x8, R14 ;  /* 0x00000008ff0f7819 */ /* 0x000fe2000001140e */
[----:B------:R-:W-:Y:S01]  /*b8e0*/  IMAD R14, R220, 0x1b, RZ ;  /* 0x0000001bdc0e7824 */ /* 0x000fe200078e02ff */
[----:B------:R-:W-:Y:S01]  /*b8f0*/  LEA.HI.X.SX32 R3, R18, R183, 0x1, P0 ;  /* 0x000000b712037211 */ /* 0x000fe200000f0eff */
[----:B------:R-:W-:Y:S01]  /*b900*/  UIMAD UR4, UR6, 0x1c, URZ ;  /* 0x0000001c060478a4 */ /* 0x000fe2000f8e02ff */
[----:B------:R-:W-:Y:S01]  /*b910*/  IMAD R18, R220, 0x21, RZ ;  /* 0x00000021dc127824 */ /* 0x000fe200078e02ff */
[----:B------:R0:W-:Y:S01]  /*b920*/  STG.E.U8 desc[UR30][R12.64], R15 ;  /* 0x0000000f0c007986 */ /* 0x0001e2000c10111e */
[----:B------:R-:W-:Y:S01]  /*b930*/  IADD3 RZ, P0, PT, R14, R171, RZ ;  /* 0x000000ab0eff7210 */ /* 0x000fe20007f1e0ff */
[----:B------:R-:W-:Y:S01]  /*b940*/  FMUL R221, R0, R104 ;  /* 0x0000006800dd7220 */ /* 0x000fe20000400000 */
[----:B-1----:R-:W-:Y:S01]  /*b950*/  IADD3 R10, PT, PT, R20, UR5, RZ ;  /* 0x00000005140a7c10 */ /* 0x002fe2000fffe0ff */
[----:B------:R1:W-:Y:S01]  /*b960*/  STG.E.U8 desc[UR30][R2.64], R8 ;  /* 0x0000000802007986 */ /* 0x0003e2000c10111e */
[----:B------:R-:W-:Y:S01]  /*b970*/  LEA.HI.X.SX32 R11, R14, R183, 0x1, P0 ;  /* 0x000000b70e0b7211 */ /* 0x000fe200000f0eff */
[----:B------:R-:W-:Y:S01]  /*b980*/  IMAD R14, R220, 0x1d, RZ ;  /* 0x0000001ddc0e7824 */ /* 0x000fe200078e02ff */
[----:B------:R-:W-:Y:S01]  /*b990*/  UIMAD UR5, UR6, 0x1d, URZ ;  /* 0x0000001d060578a4 */ /* 0x000fe2000f8e02ff */
[-C--:B------:R-:W-:Y:S01]  /*b9a0*/  IADD3 RZ, P2, PT, R18, R171.reuse, RZ ;  /* 0x000000ab12ff7210 */ /* 0x080fe20007f5e0ff */
[----:B------:R-:W-:Y:S01]  /*b9b0*/  FMUL R219, R0, R106 ;  /* 0x0000006a00db7220 */ /* 0x000fe20000400000 */
[----:B------:R2:W-:Y:S01]  /*b9c0*/  STG.E.U8 desc[UR30][R10.64], R17 ;  /* 0x000000110a007986 */ /* 0x0005e2000c10111e */
[----:B------:R-:W-:Y:S01]  /*b9d0*/  IADD3 RZ, P1, PT, R14, R171, RZ ;  /* 0x000000ab0eff7210 */ /* 0x000fe20007f3e0ff */
[----:B0-----:R-:W-:Y:S01]  /*b9e0*/  IMAD R12, R220, 0x1c, RZ ;  /* 0x0000001cdc0c7824 */ /* 0x001fe200078e02ff */
[----:B------:R-:W-:Y:S01]  /*b9f0*/  PRMT R13, R7, 0x9910, RZ ;  /* 0x00009910070d7816 */ /* 0x000fe200000000ff */
[----:B------:R-:W-:Y:S01]  /*ba00*/  FMUL R217, R0, R108 ;  /* 0x0000006c00d97220 */ /* 0x000fe20000400000 */
[----:B------:R-:W-:Y:S01]  /*ba10*/  LEA.HI.X.SX32 R9, R14, R183, 0x1, P1 ;  /* 0x000000b70e097211 */ /* 0x000fe200008f0eff */
[----:B-1----:R-:W-:Y:S01]  /*ba20*/  VIADD R2, R20, UR4 ;  /* 0x0000000414027c36 */ /* 0x002fe20008000000 */
[----:B------:R-:W-:Y:S01]  /*ba30*/  IADD3 RZ, P0, PT, R12, R171, RZ ;  /* 0x000000ab0cff7210 */ /* 0x000fe20007f1e0ff */
[----:B------:R-:W-:Y:S01]  /*ba40*/  IMAD R14, R220, 0x1f, RZ ;  /* 0x0000001fdc0e7824 */ /* 0x000fe200078e02ff */
[----:B------:R-:W-:Y:S01]  /*ba50*/  IADD3 R8, PT, PT, R20, UR5, RZ ;  /* 0x0000000514087c10 */ /* 0x000fe2000fffe0ff */
[----:B------:R-:W-:Y:S01]  /*ba60*/  UIMAD UR4, UR6, 0x1f, URZ ;  /* 0x0000001f060478a4 */ /* 0x000fe2000f8e02ff */
[----:B------:R-:W-:Y:S01]  /*ba70*/  LEA.HI.X.SX32 R3, R12, R183, 0x1, P0 ;  /* 0x000000b70c037211 */ /* 0x000fe200000f0eff */
[----:B------:R-:W-:Y:S01]  /*ba80*/  IMAD R12, R220, 0x1e, RZ ;  /* 0x0000001edc0c7824 */ /* 0x000fe200078e02ff */
[----:B------:R-:W-:Y:S01]  /*ba90*/  SHF.R.S32.HI R13, RZ, 0x8, R13 ;  /* 0x00000008ff0d7819 */ /* 0x000fe2000001140d */
[----:B--2---:R-:W-:Y:S01]  /*baa0*/  VIADD R10, R20, UR8 ;  /* 0x00000008140a7c36 */ /* 0x004fe20008000000 */
[----:B------:R-:W-:Y:S01]  /*bab0*/  USHF.L.U32 UR5, UR6, 0x5, URZ ;  /* 0x0000000506057899 */ /* 0x000fe200080006ff */
[----:B------:R0:W-:Y:S01]  /*bac0*/  STG.E.U8 desc[UR30][R2.64], R7 ;  /* 0x0000000702007986 */ /* 0x0001e2000c10111e */
[-C--:B------:R-:W-:Y:S01]  /*bad0*/  IADD3 RZ, P0, PT, R12, R171.reuse, RZ ;  /* 0x000000ab0cff7210 */ /* 0x080fe20007f1e0ff */
[----:B------:R-:W-:Y:S01]  /*bae0*/  UIMAD UR8, UR6, 0x21, URZ ;  /* 0x00000021060878a4 */ /* 0x000fe2000f8e02ff */
[----:B------:R-:W-:Y:S01]  /*baf0*/  IADD3 RZ, P1, PT, R16, R171, RZ ;  /* 0x000000ab10ff7210 */ /* 0x000fe20007f3e0ff */
[----:B------:R1:W-:Y:S01]  /*bb00*/  STG.E.U8 desc[UR30][R8.64], R13 ;  /* 0x0000000d08007986 */ /* 0x0003e2000c10111e */
[----:B------:R-:W-:Y:S01]  /*bb10*/  LEA.HI.X.SX32 R11, R12, R183, 0x1, P0 ;  /* 0x000000b70c0b7211 */ /* 0x000fe200000f0eff */
[----:B------:R-:W-:Y:S01]  /*bb20*/  FMUL R50, R0, R51 ;  /* 0x0000003300327220 */ /* 0x000fe20000400000 */
[----:B------:R-:W-:Y:S01]  /*bb30*/  IADD3 RZ, P0, PT, R14, R171, RZ ;  /* 0x000000ab0eff7210 */ /* 0x000fe20007f1e0ff */
[----:B------:R-:W-:Y:S01]  /*bb40*/  VIADD R12, R20, UR8 ;  /* 0x00000008140c7c36 */ /* 0x000fe20008000000 */
[----:B------:R-:W-:Y:S01]  /*bb50*/  PRMT R15, R5, 0x9910, RZ ;  /* 0x00009910050f7816 */ /* 0x000fe200000000ff */
[----:B------:R2:W-:Y:S01]  /*bb60*/  STG.E.U8 desc[UR30][R10.64], R6 ;  /* 0x000000060a007986 */ /* 0x0005e2000c10111e */
[----:B------:R-:W-:Y:S01]  /*bb70*/  FMUL R53, R0, R53 ;  /* 0x0000003500357220 */ /* 0x000fe20000400000 */
[----:B0-----:R-:W-:Y:S01]  /*bb80*/  PRMT R7, R6, 0x9910, RZ ;  /* 0x0000991006077816 */ /* 0x001fe200000000ff */
[----:B------:R-:W-:Y:S01]  /*bb90*/  VIADD R2, R20, UR4 ;  /* 0x0000000414027c36 */ /* 0x000fe20008000000 */
[-C--:B------:R-:W-:Y:S01]  /*bba0*/  LEA.HI.X.SX32 R3, R14, R183.reuse, 0x1, P0 ;  /* 0x000000b70e037211 */ /* 0x080fe200000f0eff */
[----:B------:R-:W-:Y:S01]  /*bbb0*/  IMAD R14, R220, 0x23, RZ ;  /* 0x00000023dc0e7824 */ /* 0x000fe200078e02ff */
[----:B------:R-:W-:Y:S01]  /*bbc0*/  SHF.R.S32.HI R7, RZ, 0x8, R7 ;  /* 0x00000008ff077819 */ /* 0x000fe20000011407 */
[----:B------:R-:W-:Y:S01]  /*bbd0*/  UIMAD UR4, UR6, 0x22, URZ ;  /* 0x00000022060478a4 */ /* 0x000fe2000f8e02ff */
[-C--:B-1----:R-:W-:Y:S01]  /*bbe0*/  LEA.HI.X.SX32 R9, R16, R183.reuse, 0x1, P1 ;  /* 0x000000b710097211 */ /* 0x082fe200008f0eff */
[----:B------:R-:W-:Y:S01]  /*bbf0*/  IMAD R16, R220, 0x24, RZ ;  /* 0x00000024dc107824 */ /* 0x000fe200078e02ff */
[----:B------:R-:W-:Y:S01]  /*bc00*/  IADD3 R8, PT, PT, R20, UR5, RZ ;  /* 0x0000000514087c10 */ /* 0x000fe2000fffe0ff */
[----:B------:R0:W-:Y:S01]  /*bc10*/  STG.E.U8 desc[UR30][R2.64], R7 ;  /* 0x0000000702007986 */ /* 0x0001e2000c10111e */
[----:B--2---:R-:W-:Y:S01]  /*bc20*/  IMAD R6, R220, 0x22, RZ ;  /* 0x00000022dc067824 */ /* 0x004fe200078e02ff */
[----:B------:R-:W-:Y:S01]  /*bc30*/  PRMT R11, R4, 0x9910, RZ ;  /* 0x00009910040b7816 */ /* 0x000fe200000000ff */
[----:B------:R-:W-:Y:S01]  /*bc40*/  UIMAD UR6, UR6, 0x23, URZ ;  /* 0x00000023060678a4 */ /* 0x000fe2000f8e02ff */
[----:B------:R-:W-:Y:S01]  /*bc50*/  LEA.HI.X.SX32 R13, R18, R183, 0x1, P2 ;  /* 0x000000b7120d7211 */ /* 0x000fe200010f0eff */
[----:B------:R1:W-:Y:S01]  /*bc60*/  STG.E.U8 desc[UR30][R8.64], R5 ;  /* 0x0000000508007986 */ /* 0x0003e2000c10111e */
[----:B------:R-:W-:Y:S01]  /*bc70*/  IADD3 RZ, P0, PT, R6, R171, RZ ;  /* 0x000000ab06ff7210 */ /* 0x000fe20007f1e0ff */
[----:B------:R-:W-:Y:S01]  /*bc80*/  FMUL R55, R0, R55 ;  /* 0x0000003700377220 */ /* 0x000fe20000400000 */
[----:B------:R-:W-:Y:S01]  /*bc90*/  IADD3 R10, P2, PT, R16, R171, RZ ;  /* 0x000000ab100a7210 */ /* 0x000fe20007f5e0ff */
[----:B------:R-:W-:Y:S01]  /*bca0*/  FMUL R57, R0, R57 ;  /* 0x0000003900397220 */ /* 0x000fe20000400000 */
[----:B------:R-:W-:Y:S01]  /*bcb0*/  IADD3 RZ, P1, PT, R14, R171, RZ ;  /* 0x000000ab0eff7210 */ /* 0x000fe20007f3e0ff */
[C---:B------:R-:W-:Y:S01]  /*bcc0*/  FMUL R59, R0.reuse, R59 ;  /* 0x0000003b003b7220 */ /* 0x040fe20000400000 */
[----:B------:R-:W-:Y:S01]  /*bcd0*/  SHF.R.S32.HI R15, RZ, 0x8, R15 ;  /* 0x00000008ff0f7819 */ /* 0x000fe2000001140f */
[----:B------:R-:W-:Y:S01]  /*bce0*/  FMUL R61, R0, R61 ;  /* 0x0000003d003d7220 */ /* 0x000fe20000400000 */
[----:B0-----:R-:W-:Y:S01]  /*bcf0*/  IADD3 R2, PT, PT, R20, UR4, RZ ;  /* 0x0000000414027c10 */ /* 0x001fe2000fffe0ff */
[----:B------:R-:W-:Y:S01]  /*bd00*/  FMUL R63, R0, R63 ;  /* 0x0000003f003f7220 */ /* 0x000fe20000400000 */
[-C--:B------:R-:W-:Y:S01]  /*bd10*/  LEA.HI.X.SX32 R3, R6, R183.reuse, 0x1, P0 ;  /* 0x000000b706037211 */ /* 0x080fe200000f0eff */
[----:B-1----:R-:W-:Y:S01]  /*bd20*/  IMAD.MOV.U32 R5, RZ, RZ, R11 ;  /* 0x000000ffff057224 */ /* 0x002fe200078e000b */
[----:B------:R-:W-:Y:S01]  /*bd30*/  LEA.HI.X.SX32 R11, R16, R183, 0x1, P2 ;  /* 0x000000b7100b7211 */ /* 0x000fe200010f0eff */
[----:B------:R-:W-:-:S02]  /*bd40*/  IMAD R16, R220, 0x25, RZ ;  /* 0x00000025dc107824 */ /* 0x000fc400078e02ff */
        /* <DEDUP_REMOVED lines=44> */
[----:B------:R-:W-:Y:S01]  /*c010*/  FMUL R108, R0, R131 ;  /* 0x00000083006c7220 */ /* 0x000fe20000400000 */
[----:B------:R-:W-:Y:S01]  /*c020*/  IADD3 R6, PT, PT, R20, UR6, RZ ;  /* 0x0000000614067c10 */ /* 0x000fe2000fffe0ff */
[----:B------:R-:W-:Y:S01]  /*c030*/  IMAD R18, R220, 0x26, RZ ;  /* 0x00000026dc127824 */ /* 0x000fe200078e02ff */
[----:B------:R-:W-:Y:S01]  /*c040*/  LEA.HI.X.SX32 R7, R14, R183, 0x1, P1 ;  /* 0x000000b70e077211 */ /* 0x000fe200008f0eff */
[----:B------:R0:W-:Y:S01]  /*c050*/  STG.E.U8 desc[UR30][R12.64], R15 ;  /* 0x0000000f0c007986 */ /* 0x0001e2000c10111e */
[----:B------:R-:W-:Y:S01]  /*c060*/  SHF.R.S32.HI R5, RZ, 0x8, R5 ;  /* 0x00000008ff057819 */ /* 0x000fe20000011405 */
[C---:B------:R-:W-:Y:S01]  /*c070*/  IMAD R20, R220.reuse, 0x27, RZ ;  /* 0x00000027dc147824 */ /* 0x040fe200078e02ff */
[----:B------:R-:W-:Y:S01]  /*c080*/  F2FP.SATFINITE.E4M3.F32.PACK_AB_MERGE_C R0, R41, R40, RZ ;  /* 0x000000282900723e */ /* 0x000fe200048070ff */
[C---:B------:R-:W-:Y:S01]  /*c090*/  IMAD R22, R220.reuse, 0x28, RZ ;  /* 0x00000028dc167824 */ /* 0x040fe200078e02ff */
[----:B------:R1:W-:Y:S01]  /*c0a0*/  STG.E.U8 desc[UR30][R2.64], R4 ;  /* 0x0000000402007986 */ /* 0x0003e2000c10111e */
[----:B------:R-:W-:Y:S01]  /*c0b0*/  IMAD R24, R220, 0x29, RZ ;  /* 0x00000029dc187824 */ /* 0x000fe200078e02ff */
[----:B------:R-:W-:Y:S01]  /*c0c0*/  F2FP.SATFINITE.E4M3.F32.PACK_AB_MERGE_C R191, R42, R191, RZ ;  /* 0x000000bf2abf723e */ /* 0x000fe200048070ff */
[C---:B------:R-:W-:Y:S01]  /*c0d0*/  IMAD R26, R220.reuse, 0x2a, RZ ;  /* 0x0000002adc1a7824 */ /* 0x040fe200078e02ff */
[----:B------:R2:W-:Y:S01]  /*c0e0*/  STG.E.U8 desc[UR30][R6.64], R5 ;  /* 0x0000000506007986 */ /* 0x0005e2000c10111e */
[----:B------:R-:W-:Y:S01]  /*c0f0*/  IMAD R28, R220, 0x2b, RZ ;  /* 0x0000002bdc1c7824 */ /* 0x000fe200078e02ff */
[-C--:B------:R-:W-:Y:S01]  /*c100*/  IADD3 R8, P3, PT, R22, R171.reuse, RZ ;  /* 0x000000ab16087210 */ /* 0x080fe20007f7e0ff */
[C---:B------:R-:W-:Y:S01]  /*c110*/  IMAD R30, R220.reuse, 0x2c, RZ ;  /* 0x0000002cdc1e7824 */ /* 0x040fe200078e02ff */
[----:B------:R3:W-:Y:S01]  /*c120*/  STG.E.U8 desc[UR30][R10.64], R0 ;  /* 0x000000000a007986 */ /* 0x0007e2000c10111e */
[----:B------:R-:W-:Y:S01]  /*c130*/  IMAD R32, R220, 0x2d, RZ ;  /* 0x0000002ddc207824 */ /* 0x000fe200078e02ff */
[-C--:B0-----:R-:W-:Y:S01]  /*c140*/  IADD3 R12, P5, PT, R26, R171.reuse, RZ ;  /* 0x000000ab1a0c7210 */ /* 0x081fe20007fbe0ff */
[----:B------:R-:W-:Y:S01]  /*c150*/  IMAD R34, R220, 0x2e, RZ ;  /* 0x0000002edc227824 */ /* 0x000fe200078e02ff */
[-C--:B-1----:R-:W-:Y:S01]  /*c160*/  IADD3 R2, P0, PT, R16, R171.reuse, RZ ;  /* 0x000000ab10027210 */ /* 0x082fe20007f1e0ff */
[----:B------:R-:W-:Y:S01]  /*c170*/  IMAD R36, R220, 0x2f, RZ ;  /* 0x0000002fdc247824 */ /* 0x000fe200078e02ff */
[-C--:B------:R-:W-:Y:S01]  /*c180*/  IADD3 R4, P1, PT, R18, R171.reuse, RZ ;  /* 0x000000ab12047210 */ /* 0x080fe20007f3e0ff */
[----:B------:R-:W-:Y:S01]  /*c190*/  IMAD R38, R220, 0x30, RZ ;  /* 0x00000030dc267824 */ /* 0x000fe200078e02ff */
[-C--:B--2---:R-:W-:Y:S01]  /*c1a0*/  IADD3 R6, P2, PT, R20, R171.reuse, RZ ;  /* 0x000000ab14067210 */ /* 0x084fe20007f5e0ff */
[----:B------:R-:W-:Y:S01]  /*c1b0*/  IMAD R40, R220, 0x31, RZ ;  /* 0x00000031dc287824 */ /* 0x000fe200078e02ff */
[-C--:B------:R-:W-:Y:S01]  /*c1c0*/  IADD3 R14, P6, PT, R28, R171.reuse, RZ ;  /* 0x000000ab1c0e7210 */ /* 0x080fe20007fde0ff */
[----:B------:R-:W-:Y:S01]  /*c1d0*/  IMAD R42, R220, 0x32, RZ ;  /* 0x00000032dc2a7824 */ /* 0x000fe200078e02ff */
[----:B---3--:R-:W-:Y:S01]  /*c1e0*/  IADD3 R10, P4, PT, R24, R171, RZ ;  /* 0x000000ab180a7210 */ /* 0x008fe20007f9e0ff */
[----:B------:R-:W-:Y:S01]  /*c1f0*/  IMAD R110, R220, 0x54, RZ ;  /* 0x00000054dc6e7824 */ /* 0x000fe200078e02ff */
[----:B------:R-:W-:Y:S01]  /*c200*/  F2FP.SATFINITE.E4M3.F32.PACK_AB_MERGE_C R185, R44, R185, RZ ;  /* 0x000000b92cb9723e */ /* 0x000fe200048070ff */
[----:B------:R-:W-:Y:S01]  /*c210*/  IMAD R44, R220, 0x33, RZ ;  /* 0x00000033dc2c7824 */ /* 0x000fe200078e02ff */
[----:B------:R-:W-:Y:S01]  /*c220*/  LEA.HI.X.SX32 R3, R16, R183, 0x1, P0 ;  /* 0x000000b710037211 */ /* 0x000fe200000f0eff */
[----:B------:R-:W-:Y:S01]  /*c230*/  IMAD R112, R220, 0x55, RZ ;  /* 0x00000055dc707824 */ /* 0x000fe200078e02ff */
[----:B------:R-:W-:Y:S01]  /*c240*/  IADD3 R16, P0, PT, R30, R171, RZ ;  /* 0x000000ab1e107210 */ /* 0x000fe20007f1e0ff */
[----:B------:R-:W-:Y:S01]  /*c250*/  IMAD R114, R220, 0x56, RZ ;  /* 0x00000056dc727824 */ /* 0x000fe200078e02ff */
[----:B------:R-:W-:Y:S01]  /*c260*/  F2FP.SATFINITE.E4M3.F32.PACK_AB_MERGE_C R195, R46, R195, RZ ;  /* 0x000000c32ec3723e */ /* 0x000fe200048070ff */
[----:B------:R-:W-:Y:S01]  /*c270*/  IMAD R46, R220, 0x34, RZ ;  /* 0x00000034dc2e7824 */ /* 0x000fe200078e02ff */
[----:B------:R-:W-:Y:S01]  /*c280*/  LEA.HI.X.SX32 R5, R18, R183, 0x1, P1 ;  /* 0x000000b712057211 */ /* 0x000fe200008f0eff */
[----:B------:R-:W-:Y:S01]  /*c290*/  IMAD R116, R220, 0x57, RZ ;  /* 0x00000057dc747824 */ /* 0x000fe200078e02ff */
[----:B------:R-:W-:Y:S01]  /*c2a0*/  F2FP.SATFINITE.E4M3.F32.PACK_AB_MERGE_C R199, R48, R199, RZ ;  /* 0x000000c730c7723e */ /* 0x000fe200048070ff */
        /* <DEDUP_REMOVED lines=9> */
[----:B------:R-:W-:Y:S01]  /*c340*/  IADD3 R18, P1, PT, R32, R171, RZ ;  /* 0x000000ab20127210 */ /* 0x000fe20007f3e0ff */
[----:B------:R-:W-:Y:S01]  /*c350*/  IMAD R118, R220, 0x58, RZ ;  /* 0x00000058dc767824 */ /* 0x000fe200078e02ff */
[-C--:B------:R-:W-:Y:S01]  /*c360*/  LEA.HI.X.SX32 R7, R20, R183.reuse, 0x1, P2 ;  /* 0x000000b714077211 */ /* 0x080fe200010f0eff */
[----:B------:R-:W-:Y:S01]  /*c370*/  IMAD R120, R220, 0x59, RZ ;  /* 0x00000059dc787824 */ /* 0x000fe200078e02ff */
[-C--:B------:R-:W-:Y:S01]  /*c380*/  LEA.HI.X.SX32 R9, R22, R183.reuse, 0x1, P3 ;  /* 0x000000b716097211 */ /* 0x080fe200018f0eff */
[----:B------:R-:W-:Y:S01]  /*c390*/  IMAD R122, R220, 0x5a, RZ ;  /* 0x0000005adc7a7824 */ /* 0x000fe200078e02ff */
[-C--:B------:R-:W-:Y:S01]  /*c3a0*/  LEA.HI.X.SX32 R11, R24, R183.reuse, 0x1, P4 ;  /* 0x000000b7180b7211 */ /* 0x080fe200020f0eff */
[----:B------:R-:W-:Y:S01]  /*c3b0*/  IMAD R124, R220, 0x5b, RZ ;  /* 0x0000005bdc7c7824 */ /* 0x000fe200078e02ff */
[-C--:B------:R-:W-:Y:S01]  /*c3c0*/  LEA.HI.X.SX32 R13, R26, R183.reuse, 0x1, P5 ;  /* 0x000000b71a0d7211 */ /* 0x080fe200028f0eff */
[----:B------:R-:W-:Y:S01]  /*c3d0*/  IMAD R126, R220, 0x5c, RZ ;  /* 0x0000005cdc7e7824 */ /* 0x000fe200078e02ff */
[----:B------:R-:W-:Y:S01]  /*c3e0*/  LEA.HI.X.SX32 R15, R28, R183, 0x1, P6 ;  /* 0x000000b71c0f7211 */ /* 0x000fe200030f0eff */
[----:B------:R-:W-:Y:S01]  /*c3f0*/  IMAD R128, R220, 0x5d, RZ ;  /* 0x0000005ddc807824 */ /* 0x000fe200078e02ff */
[-C--:B------:R-:W-:Y:S01]  /*c400*/  IADD3 R20, P2, PT, R34, R171.reuse, RZ ;  /* 0x000000ab22147210 */ /* 0x080fe20007f5e0ff */
[----:B------:R-:W-:Y:S01]  /*c410*/  IMAD R130, R220, 0x5e, RZ ;  /* 0x0000005edc827824 */ /* 0x000fe200078e02ff */
[-C--:B------:R-:W-:Y:S01]  /*c420*/  IADD3 R22, P3, PT, R36, R171.reuse, RZ ;  /* 0x000000ab24167210 */ /* 0x080fe20007f7e0ff */
[----:B------:R-:W-:Y:S01]  /*c430*/  IMAD R132, R220, 0x5f, RZ ;  /* 0x0000005fdc847824 */ /* 0x000fe200078e02ff */
[-C--:B------:R-:W-:Y:S01]  /*c440*/  IADD3 R24, P4, PT, R38, R171.reuse, RZ ;  /* 0x000000ab26187210 */ /* 0x080fe20007f9e0ff */
[----:B------:R-:W-:Y:S01]  /*c450*/  IMAD R134, R220, 0x60, RZ ;  /* 0x00000060dc867824 */ /* 0x000fe200078e02ff */
[-C--:B------:R-:W-:Y:S01]  /*c460*/  IADD3 R26, P5, PT, R40, R171.reuse, RZ ;  /* 0x000000ab281a7210 */ /* 0x080fe20007fbe0ff */
[----:B------:R-:W-:Y:S01]  /*c470*/  IMAD R138, R220, 0x62, RZ ;  /* 0x00000062dc8a7824 */ /* 0x000fe200078e02ff */
[----:B------:R-:W-:Y:S01]  /*c480*/  IADD3 R28, P6, PT, R42, R171, RZ ;  /* 0x000000ab2a1c7210 */ /* 0x000fe20007fde0ff */
        /* <DEDUP_REMOVED lines=20> */
[----:B------:R-:W-:Y:S01]  /*c5d0*/  IMAD.SHL.U32 R70, R220, 0x40, RZ ;  /* 0x00000040dc467824 */ /* 0x000fe200078e00ff */
        /* <DEDUP_REMOVED lines=63> */
[----:B------:R-:W0:Y:S01]  /*c9d0*/  LDCU UR4, c[0x0][0x3ec] ;  /* 0x00007d80ff0477ac */ /* 0x000e220008000800 */
[----:B------:R-:W-:Y:S01]  /*c9e0*/  F2FP.SATFINITE.E4M3.F32.PACK_AB_MERGE_C R217, R86, R217, RZ ;  /* 0x000000d956d9723e */ /* 0x000fe200048070ff */
[----:B------:R-:W-:Y:S01]  /*c9f0*/  IMAD R86, R220, 0x48, RZ ;  /* 0x00000048dc567824 */ /* 0x000fe200078e02ff */
[----:B------:R-:W-:-:S02]  /*ca00*/  LEA.HI.X.SX32 R45, R58, R183, 0x1, P0 ;  /* 0x000000b73a2d7211 */ /* 0x000fc400000f0eff */
[----:B------:R-:W-:Y:S02]  /*ca10*/  IADD3 R58, P0, PT, R72, R171, RZ ;  /* 0x000000ab483a7210 */ /* 0x000fe40007f1e0ff */
[----:B------:R-:W-:Y:S02]  /*ca20*/  F2FP.SATFINITE.E4M3.F32.PACK_AB_MERGE_C R204, R53, R204, RZ ;  /* 0x000000cc35cc723e */ /* 0x000fe400048070ff */
[----:B------:R-:W-:Y:S02]  /*ca30*/  F2FP.SATFINITE.E4M3.F32.PACK_AB_MERGE_C R202, R55, R202, RZ ;  /* 0x000000ca37ca723e */ /* 0x000fe400048070ff */
[----:B------:R-:W-:Y:S02]  /*ca40*/  F2FP.SATFINITE.E4M3.F32.PACK_AB_MERGE_C R200, R57, R200, RZ ;  /* 0x000000c839c8723e */ /* 0x000fe400048070ff */
[----:B------:R-:W-:Y:S01]  /*ca50*/  F2FP.SATFINITE.E4M3.F32.PACK_AB_MERGE_C R215, R88, R215, RZ ;  /* 0x000000d758d7723e */ /* 0x000fe200048070ff */
[----:B------:R-:W-:Y:S01]  /*ca60*/  IMAD R88, R220, 0x49, RZ ;  /* 0x00000049dc587824 */ /* 0x000fe200078e02ff */
[----:B------:R-:W-:-:S02]  /*ca70*/  LEA.HI.X.SX32 R47, R60, R183, 0x1, P1 ;  /* 0x000000b73c2f7211 */ /* 0x000fc400008f0eff */
        /* <DEDUP_REMOVED lines=11> */
[----:B0-----:R-:W-:Y:S01]  /*cb30*/  UIMAD UR4, UR7, UR4, URZ ;  /* 0x00000004070472a4 */ /* 0x001fe2000f8e02ff */
[----:B------:R-:W-:-:S02]  /*cb40*/  LEA.HI.X.SX32 R49, R62, R183, 0x1, P2 ;  /* 0x000000b73e317211 */ /* 0x000fc400010f0eff */
[-C--:B------:R-:W-:Y:S01]  /*cb50*/  LEA.HI.X.SX32 R51, R64, R183.reuse, 0x1, P3 ;  /* 0x000000b740337211 */ /* 0x080fe200018f0eff */
[----:B------:R-:W-:Y:S01]  /*cb60*/  USHF.L.U32 UR6, UR4, 0x2, URZ ;  /* 0x0000000204067899 */ /* 0x000fe200080006ff */
[-C--:B------:R-:W-:Y:S01]  /*cb70*/  LEA.HI.X.SX32 R53, R66, R183.reuse, 0x1, P4 ;  /* 0x000000b742357211 */ /* 0x080fe200020f0eff */
[----:B------:R-:W-:Y:S01]  /*cb80*/  UIMAD.WIDE UR4, UR4, 0x4, URZ ;  /* 0x00000004040478a5 */ /* 0x000fe2000f8e02ff */
[-C--:B------:R-:W-:Y:S02]  /*cb90*/  LEA.HI.X.SX32 R55, R68, R183.reuse, 0x1, P5 ;  /* 0x000000b744377211 */ /* 0x080fe400028f0eff */
[----:B------:R-:W-:Y:S02]  /*cba0*/  LEA.HI.X.SX32 R57, R70, R183, 0x1, P6 ;  /* 0x000000b746397211 */ /* 0x000fe400030f0eff */
[----:B------:R-:W-:Y:S02]  /*cbb0*/  F2FP.SATFINITE.E4M3.F32.PACK_AB_MERGE_C R198, R59, R198, RZ ;  /* 0x000000c63bc6723e */ /* 0x000fe400048070ff */
[----:B------:R-:W-:-:S02]  /*cbc0*/  IADD3 R62, P2, PT, R76, R171, RZ ;  /* 0x000000ab4c3e7210 */ /* 0x000fc40007f5e0ff */
[-C--:B------:R-:W-:Y:S02]  /*cbd0*/  IADD3 R64, P3, PT, R78, R171.reuse, RZ ;  /* 0x000000ab4e407210 */ /* 0x080fe40007f7e0ff */
[-C--:B------:R-:W-:Y:S02]  /*cbe0*/  IADD3 R66, P4, PT, R80, R171.reuse, RZ ;  /* 0x000000ab50427210 */ /* 0x080fe40007f9e0ff */
[-C--:B------:R-:W-:Y:S02]  /*cbf0*/  IADD3 R68, P5, PT, R82, R171.reuse, RZ ;  /* 0x000000ab52447210 */ /* 0x080fe40007fbe0ff */
[----:B------:R-:W-:Y:S02]  /*cc00*/  IADD3 R70, P6, PT, R84, R171, RZ ;  /* 0x000000ab54467210 */ /* 0x000fe40007fde0ff */
[----:B------:R-:W-:Y:S01]  /*cc10*/  F2FP.SATFINITE.E4M3.F32.PACK_AB_MERGE_C R201, R100, R201, RZ ;  /* 0x000000c964c9723e */ /* 0x000fe200048070ff */
[----:B------:R-:W-:Y:S01]  /*cc20*/  IMAD R100, R220, 0x4f, RZ ;  /* 0x0000004fdc647824 */ /* 0x000fe200078e02ff */
[----:B------:R-:W-:-:S02]  /*cc30*/  LEA.HI.X.SX32 R59, R72, R183, 0x1, P0 ;  /* 0x000000b7483b7211 */ /* 0x000fc400000f0eff */
[----:B------:R-:W-:Y:S02]  /*cc40*/  F2FP.SATFINITE.E4M3.F32.PACK_AB_MERGE_C R196, R61, R196, RZ ;  /* 0x000000c43dc4723e */ /* 0x000fe400048070ff */
[----:B------:R-:W-:Y:S02]  /*cc50*/  IADD3 R72, P0, PT, R86, R171, RZ ;  /* 0x000000ab56487210 */ /* 0x000fe40007f1e0ff */
[----:B------:R-:W-:Y:S02]  /*cc60*/  F2FP.SATFINITE.E4M3.F32.PACK_AB_MERGE_C R194, R63, R194, RZ ;  /* 0x000000c23fc2723e */ /* 0x000fe400048070ff */
[----:B------:R-:W-:Y:S02]  /*cc70*/  F2FP.SATFINITE.E4M3.F32.PACK_AB_MERGE_C R192, R65, R192, RZ ;  /* 0x000000c041c0723e */ /* 0x000fe400048070ff */
[----:B------:R-:W-:Y:S02]  /*cc80*/  F2FP.SATFINITE.E4M3.F32.PACK_AB_MERGE_C R190, R67, R190, RZ ;  /* 0x000000be43be723e */ /* 0x000fe400048070ff */
[----:B------:R-:W-:-:S02]  /*cc90*/  F2FP.SATFINITE.E4M3.F32.PACK_AB_MERGE_C R188, R69, R188, RZ ;  /* 0x000000bc45bc723e */ /* 0x000fc400048070ff */
[----:B------:R-:W-:Y:S02]  /*cca0*/  F2FP.SATFINITE.E4M3.F32.PACK_AB_MERGE_C R186, R71, R186, RZ ;  /* 0x000000ba47ba723e */ /* 0x000fe400048070ff */
[----:B------:R-:W-:Y:S01]  /*ccb0*/  F2FP.SATFINITE.E4M3.F32.PACK_AB_MERGE_C R189, R102, R189, RZ ;  /* 0x000000bd66bd723e */ /* 0x000fe200048070ff */
[----:B------:R-:W-:Y:S01]  /*ccc0*/  IMAD R102, R220, 0x50, RZ ;  /* 0x00000050dc667824 */ /* 0x000fe200078e02ff */
[----:B------:R-:W-:Y:S02]  /*ccd0*/  LEA.HI.X.SX32 R61, R74, R183, 0x1, P1 ;  /* 0x000000b74a3d7211 */ /* 0x000fe400008f0eff */
        /* <DEDUP_REMOVED lines=8> */
[----:B------:R-:W-:-:S02]  /*cd60*/  LEA.HI.X.SX32 R63, R76, R183, 0x1, P2 ;  /* 0x000000b74c3f7211 */ /* 0x000fc400010f0eff */
[-C--:B------:R-:W-:Y:S02]  /*cd70*/  LEA.HI.X.SX32 R65, R78, R183.reuse, 0x1, P3 ;  /* 0x000000b74e417211 */ /* 0x080fe400018f0eff */
[-C--:B------:R-:W-:Y:S02]  /*cd80*/  LEA.HI.X.SX32 R67, R80, R183.reuse, 0x1, P4 ;  /* 0x000000b750437211 */ /* 0x080fe400020f0eff */
        /* <DEDUP_REMOVED lines=8> */
[----:B------:R-:W-:Y:S02]  /*ce10*/  LEA.HI.X.SX32 R73, R86, R183, 0x1, P0 ;  /* 0x000000b756497211 */ /* 0x000fe400000f0eff */
[----:B------:R-:W-:-:S02]  /*ce20*/  IADD3 R86, P0, PT, R100, R171, RZ ;  /* 0x000000ab64567210 */ /* 0x000fc40007f1e0ff */
[----:B------:R-:W-:Y:S02]  /*ce30*/  LEA.HI.X.SX32 R75, R88, R183, 0x1, P1 ;  /* 0x000000b7584b7211 */ /* 0x000fe400008f0eff */
[----:B------:R-:W-:Y:S02]  /*ce40*/  IADD3 R88, P1, PT, R102, R171, RZ ;  /* 0x000000ab66587210 */ /* 0x000fe40007f3e0ff */
[-C--:B------:R-:W-:Y:S02]  /*ce50*/  LEA.HI.X.SX32 R77, R90, R183.reuse, 0x1, P2 ;  /* 0x000000b75a4d7211 */ /* 0x080fe400010f0eff */
[-C--:B------:R-:W-:Y:S02]  /*ce60*/  LEA.HI.X.SX32 R79, R92, R183.reuse, 0x1, P3 ;  /* 0x000000b75c4f7211 */ /* 0x080fe400018f0eff */
[-C--:B------:R-:W-:Y:S02]  /*ce70*/  LEA.HI.X.SX32 R81, R94, R183.reuse, 0x1, P4 ;  /* 0x000000b75e517211 */ /* 0x080fe400020f0eff */
[----:B------:R-:W-:-:S02]  /*ce80*/  LEA.HI.X.SX32 R83, R96, R183, 0x1, P5 ;  /* 0x000000b760537211 */ /* 0x000fc400028f0eff */
[----:B------:R-:W-:Y:S02]  /*ce90*/  LEA.HI.X.SX32 R85, R98, R183, 0x1, P6 ;  /* 0x000000b762557211 */ /* 0x000fe400030f0eff */
[-C--:B------:R-:W-:Y:S02]  /*cea0*/  IADD3 R90, P2, PT, R104, R171.reuse, RZ ;  /* 0x000000ab685a7210 */ /* 0x080fe40007f5e0ff */
[-C--:B------:R-:W-:Y:S02]  /*ceb0*/  IADD3 R92, P3, PT, R106, R171.reuse, RZ ;  /* 0x000000ab6a5c7210 */ /* 0x080fe40007f7e0ff */
[-C--:B------:R-:W-:Y:S02]  /*cec0*/  IADD3 R94, P4, PT, R108, R171.reuse, RZ ;  /* 0x000000ab6c5e7210 */ /* 0x080fe40007f9e0ff */
[-C--:B------:R-:W-:Y:S02]  /*ced0*/  IADD3 R96, P5, PT, R110, R171.reuse, RZ ;  /* 0x000000ab6e607210 */ /* 0x080fe40007fbe0ff */
[----:B------:R-:W-:-:S02]  /*cee0*/  IADD3 R98, P6, PT, R112, R171, RZ ;  /* 0x000000ab70627210 */ /* 0x000fc40007fde0ff */
[----:B------:R-:W-:Y:S02]  /*cef0*/  LEA.HI.X.SX32 R87, R100, R183, 0x1, P0 ;  /* 0x000000b764577211 */ /* 0x000fe400000f0eff */
[----:B------:R-:W-:Y:S02]  /*cf00*/  IADD3 R100, P0, PT, R114, R171, RZ ;  /* 0x000000ab72647210 */ /* 0x000fe40007f1e0ff */
[----:B------:R-:W-:Y:S02]  /*cf10*/  LEA.HI.X.SX32 R89, R102, R183, 0x1, P1 ;  /* 0x000000b766597211 */ /* 0x000fe400008f0eff */
[----:B------:R-:W-:Y:S02]  /*cf20*/  IADD3 R102, P1, PT, R116, R171, RZ ;  /* 0x000000ab74667210 */ /* 0x000fe40007f3e0ff */
[-C--:B------:R-:W-:Y:S02]  /*cf30*/  LEA.HI.X.SX32 R91, R104, R183.reuse, 0x1, P2 ;  /* 0x000000b7685b7211 */ /* 0x080fe400010f0eff */
[----:B------:R-:W-:-:S02]  /*cf40*/  LEA.HI.X.SX32 R93, R106, R183, 0x1, P3 ;  /* 0x000000b76a5d7211 */ /* 0x000fc400018f0eff */
[-C--:B------:R-:W-:Y:S02]  /*cf50*/  LEA.HI.X.SX32 R95, R108, R183.reuse, 0x1, P4 ;  /* 0x000000b76c5f7211 */ /* 0x080fe400020f0eff */
[-C--:B------:R-:W-:Y:S02]  /*cf60*/  LEA.HI.X.SX32 R97, R110, R183.reuse, 0x1, P5 ;  /* 0x000000b76e617211 */ /* 0x080fe400028f0eff */
[----:B------:R-:W-:Y:S02]  /*cf70*/  LEA.HI.X.SX32 R99, R112, R183, 0x1, P6 ;  /* 0x000000b770637211 */ /* 0x000fe400030f0eff */
[-C--:B------:R-:W-:Y:S02]  /*cf80*/  IADD3 R104, P2, PT, R118, R171.reuse, RZ ;  /* 0x000000ab76687210 */ /* 0x080fe40007f5e0ff */
[-C--:B------:R-:W-:Y:S02]  /*cf90*/  IADD3 R106, P3, PT, R120, R171.reuse, RZ ;  /* 0x000000ab786a7210 */ /* 0x080fe40007f7e0ff */
[----:B------:R-:W-:-:S02]  /*cfa0*/  IADD3 R108, P4, PT, R122, R171, RZ ;  /* 0x000000ab7a6c7210 */ /* 0x000fc40007f9e0ff */
[-C--:B------:R-:W-:Y:S02]  /*cfb0*/  IADD3 R110, P5, PT, R124, R171.reuse, RZ ;  /* 0x000000ab7c6e7210 */ /* 0x080fe40007fbe0ff */
[----:B------:R-:W-:Y:S02]  /*cfc0*/  IADD3 R112, P6, PT, R126, R171, RZ ;  /* 0x000000ab7e707210 */ /* 0x000fe40007fde0ff */
[----:B------:R-:W-:Y:S02]  /*cfd0*/  LEA.HI.X.SX32 R101, R114, R183, 0x1, P0 ;  /* 0x000000b772657211 */ /* 0x000fe400000f0eff */
[----:B------:R-:W-:Y:S02]  /*cfe0*/  IADD3 R114, P0, PT, R128, R171, RZ ;  /* 0x000000ab80727210 */ /* 0x000fe40007f1e0ff */
[----:B------:R-:W-:Y:S02]  /*cff0*/  LEA.HI.X.SX32 R103, R116, R183, 0x1, P1 ;  /* 0x000000b774677211 */ /* 0x000fe400008f0eff */
[----:B------:R-:W-:-:S02]  /*d000*/  IADD3 R116, P1, PT, R130, R171, RZ ;  /* 0x000000ab82747210 */ /* 0x000fc40007f3e0ff */
[-C--:B------:R-:W-:Y:S02]  /*d010*/  LEA.HI.X.SX32 R105, R118, R183.reuse, 0x1, P2 ;  /* 0x000000b776697211 */ /* 0x080fe400010f0eff */
[-C--:B------:R-:W-:Y:S02]  /*d020*/  LEA.HI.X.SX32 R107, R120, R183.reuse, 0x1, P3 ;  /* 0x000000b7786b7211 */ /* 0x080fe400018f0eff */
[-C--:B------:R-:W-:Y:S02]  /*d030*/  LEA.HI.X.SX32 R109, R122, R183.reuse, 0x1, P4 ;  /* 0x000000b77a6d7211 */ /* 0x080fe400020f0eff */
[-C--:B------:R-:W-:Y:S02]  /*d040*/  LEA.HI.X.SX32 R111, R124, R183.reuse, 0x1, P5 ;  /* 0x000000b77c6f7211 */ /* 0x080fe400028f0eff */
[----:B------:R-:W-:Y:S02]  /*d050*/  LEA.HI.X.SX32 R113, R126, R183, 0x1, P6 ;  /* 0x000000b77e717211 */ /* 0x000fe400030f0eff */
        /* <DEDUP_REMOVED lines=49> */
[----:B------:R-:W-:Y:S02]  /*d370*/  PRMT R0, R0, 0x9910, RZ ;  /* 0x0000991000007816 */ /* 0x000fe400000000ff */
[----:B------:R-:W-:Y:S02]  /*d380*/  LEA.HI.X.SX32 R159, R172, R183, 0x1, P1 ;  /* 0x000000b7ac9f7211 */ /* 0x000fe400008f0eff */
[----:B------:R-:W-:Y:S02]  /*d390*/  IADD3 R172, P1, PT, R210, R171, RZ ;  /* 0x000000abd2ac7210 */ /* 0x000fe40007f3e0ff */
[-C--:B------:R-:W-:Y:S02]  /*d3a0*/  LEA.HI.X.SX32 R161, R174, R183.reuse, 0x1, P2 ;  /* 0x000000b7aea17211 */ /* 0x080fe400010f0eff */
[-C--:B------:R-:W-:Y:S02]  /*d3b0*/  LEA.HI.X.SX32 R163, R176, R183.reuse, 0x1, P3 ;  /* 0x000000b7b0a37211 */ /* 0x080fe400018f0eff */
[----:B------:R-:W-:-:S02]  /*d3c0*/  LEA.HI.X.SX32 R165, R178, R183, 0x1, P4 ;  /* 0x000000b7b2a57211 */ /* 0x000fc400020f0eff */
[-C--:B------:R-:W-:Y:S02]  /*d3d0*/  LEA.HI.X.SX32 R167, R180, R183.reuse, 0x1, P5 ;  /* 0x000000b7b4a77211 */ /* 0x080fe400028f0eff */
[----:B------:R-:W-:Y:S02]  /*d3e0*/  LEA.HI.X.SX32 R169, R182, R183, 0x1, P6 ;  /* 0x000000b7b6a97211 */ /* 0x000fe400030f0eff */
[-C--:B------:R-:W-:Y:S02]  /*d3f0*/  IADD3 R174, P2, PT, R212, R171.reuse, RZ ;  /* 0x000000abd4ae7210 */ /* 0x080fe40007f5e0ff */
[-C--:B------:R-:W-:Y:S02]  /*d400*/  IADD3 R176, P3, PT, R214, R171.reuse, RZ ;  /* 0x000000abd6b07210 */ /* 0x080fe40007f7e0ff */
[-C--:B------:R-:W-:Y:S02]  /*d410*/  IADD3 R178, P4, PT, R216, R171.reuse, RZ ;  /* 0x000000abd8b27210 */ /* 0x080fe40007f9e0ff */
[----:B------:R-:W-:-:S02]  /*d420*/  IADD3 R180, P5, PT, R218, R171, RZ ;  /* 0x000000abdab47210 */ /* 0x000fc40007fbe0ff */
[----:B------:R-:W-:Y:S02]  /*d430*/  IADD3 R182, P6, PT, R220, R171, RZ ;  /* 0x000000abdcb67210 */ /* 0x000fe40007fde0ff */
[-C--:B------:R-:W-:Y:S02]  /*d440*/  LEA.HI.X.SX32 R171, R208, R183.reuse, 0x1, P0 ;  /* 0x000000b7d0ab7211 */ /* 0x080fe400000f0eff */
[----:B------:R-:W-:Y:S02]  /*d450*/  SHF.R.S32.HI R0, RZ, 0x8, R0 ;  /* 0x00000008ff007819 */ /* 0x000fe40000011400 */
[----:B------:R-:W-:Y:S02]  /*d460*/  PRMT R208, R191, 0x9910, RZ ;  /* 0x00009910bfd07816 */ /* 0x000fe400000000ff */
[----:B------:R-:W-:Y:S01]  /*d470*/  LEA.HI.X.SX32 R173, R210, R183, 0x1, P1 ;  /* 0x000000b7d2ad7211 */ /* 0x000fe200008f0eff */
[----:B------:R0:W-:Y:S01]  /*d480*/  STG.E.U8 desc[UR30][R2.64], R0 ;  /* 0x0000000002007986 */ /* 0x0001e2000c10111e */
[----:B------:R-:W-:-:S02]  /*d490*/  PRMT R210, R185, 0x9910, RZ ;  /* 0x00009910b9d27816 */ /* 0x000fc400000000ff */
[-C--:B------:R-:W-:Y:S01]  /*d4a0*/  LEA.HI.X.SX32 R175, R212, R183.reuse, 0x1, P2 ;  /* 0x000000b7d4af7211 */ /* 0x080fe200010f0eff */
[----:B------:R1:W-:Y:S01]  /*d4b0*/  STG.E.U8 desc[UR30][R4.64], R191 ;  /* 0x000000bf04007986 */ /* 0x0003e2000c10111e */
[----:B------:R-:W-:Y:S02]  /*d4c0*/  SHF.R.S32.HI R208, RZ, 0x8, R208 ;  /* 0x00000008ffd07819 */ /* 0x000fe400000114d0 */
[----:B------:R-:W-:Y:S02]  /*d4d0*/  PRMT R212, R195, 0x9910, RZ ;  /* 0x00009910c3d47816 */ /* 0x000fe400000000ff */
[----:B------:R-:W-:Y:S01]  /*d4e0*/  SHF.R.S32.HI R210, RZ, 0x8, R210 ;  /* 0x00000008ffd27819 */ /* 0x000fe200000114d2 */
[----:B------:R2:W-:Y:S01]  /*d4f0*/  STG.E.U8 desc[UR30][R6.64], R208 ;  /* 0x000000d006007986 */ /* 0x0005e2000c10111e */
[----:B------:R-:W-:Y:S02]  /*d500*/  LEA.HI.X.SX32 R177, R214, R183, 0x1, P3 ;  /* 0x000000b7d6b17211 */ /* 0x000fe400018f0eff */
[----:B0-----:R-:W-:Y:S01]  /*d510*/  PRMT R0, R199, 0x9910, RZ ;  /* 0x00009910c7007816 */ /* 0x001fe200000000ff */
[----:B------:R-:W-:Y:S01]  /*d520*/  STG.E.U8 desc[UR30][R8.64], R185 ;  /* 0x000000b908007986 */ /* 0x000fe2000c10111e */
[----:B------:R-:W-:-:S02]  /*d530*/  SHF.R.S32.HI R3, RZ, 0x8, R212 ;  /* 0x00000008ff037819 */ /* 0x000fc400000114d4 */
[----:B-1----:R-:W-:Y:S01]  /*d540*/  MOV R5, R0 ;  /* 0x0000000000057202 */ /* 0x002fe20000000f00 */
[----:B------:R0:W-:Y:S01]  /*d550*/  STG.E.U8 desc[UR30][R10.64], R210 ;  /* 0x000000d20a007986 */ /* 0x0001e2000c10111e */
[----:B------:R-:W-:Y:S02]  /*d560*/  PRMT R0, R204, 0x9910, RZ ;  /* 0x00009910cc007816 */ /* 0x000fe400000000ff */
[----:B------:R-:W-:Y:S01]  /*d570*/  PRMT R2, R202, 0x9910, RZ ;  /* 0x00009910ca027816 */ /* 0x000fe200000000ff */
[----:B------:R-:W-:Y:S01]  /*d580*/  STG.E.U8 desc[UR30][R12.64], R195 ;  /* 0x000000c30c007986 */ /* 0x000fe2000c10111e */
[----:B------:R-:W-:Y:S02]  /*d590*/  SHF.R.S32.HI R5, RZ, 0x8, R5 ;  /* 0x00000008ff057819 */ /* 0x000fe40000011405 */
[----:B--2---:R-:W-:Y:S01]  /*d5a0*/  PRMT R7, R203, 0x9910, RZ ;  /* 0x00009910cb077816 */ /* 0x004fe200000000ff */
[----:B------:R1:W-:Y:S01]  /*d5b0*/  STG.E.U8 desc[UR30][R14.64], R3 ;  /* 0x000000030e007986 */ /* 0x0003e2000c10111e */
[----:B------:R-:W-:-:S02]  /*d5c0*/  PRMT R4, R187, 0x9910, RZ ;  /* 0x00009910bb047816 */ /* 0x000fc400000000ff */
[----:B------:R-:W-:Y:S01]  /*d5d0*/  SHF.R.S32.HI R7, RZ, 0x8, R7 ;  /* 0x00000008ff077819 */ /* 0x000fe20000011407 */
[----:B------:R-:W-:Y:S01]  /*d5e0*/  STG.E.U8 desc[UR30][R16.64], R199 ;  /* 0x000000c710007986 */ /* 0x000fe2000c10111e */
[----:B0-----:R-:W0:Y:S01]  /*d5f0*/  LDC.64 R10, c[0x0][0x3a0] ;  /* 0x0000e800ff0a7b82 */ /* 0x001e220000000a00 */
[----:B------:R-:W-:Y:S02]  /*d600*/  SHF.L.U32 R9, R222, 0x2, RZ ;  /* 0x00000002de097819 */ /* 0x000fe400000006ff */
[----:B------:R2:W-:Y:S01]  /*d610*/  STG.E.U8 desc[UR30][R18.64], R5 ;  /* 0x0000000512007986 */ /* 0x0005e2000c10111e */
[-C--:B------:R-:W-:Y:S02]  /*d620*/  LEA.HI.X.SX32 R179, R216, R183.reuse, 0x1, P4 ;  /* 0x000000b7d8b37211 */ /* 0x080fe400020f0eff */
[-C--:B------:R-:W-:Y:S01]  /*d630*/  LEA.HI.X.SX32 R181, R218, R183.reuse, 0x1, P5 ;  /* 0x000000b7dab57211 */ /* 0x080fe200028f0eff */
[----:B------:R-:W-:Y:S01]  /*d640*/  STG.E.U8 desc[UR30][R20.64], R203 ;  /* 0x000000cb14007986 */ /* 0x000fe2000c10111e */
[----:B-1----:R-:W-:Y:S01]  /*d650*/  SHF.R.S32.HI R3, RZ, 0x8, R0 ;  /* 0x00000008ff037819 */ /* 0x002fe20000011400 */
[----:B------:R-:W-:Y:S01]  /*d660*/  IMAD.MOV.U32 R0, RZ, RZ, R2 ;  /* 0x000000ffff007224 */ /* 0x000fe200078e0002 */
[----:B------:R-:W-:Y:S01]  /*d670*/  PRMT R2, R200, 0x9910, RZ ;  /* 0x00009910c8027816 */ /* 0x000fe200000000ff */
[----:B------:R1:W-:Y:S01]  /*d680*/  STG.E.U8 desc[UR30][R22.64], R7 ;  /* 0x0000000716007986 */ /* 0x0003e2000c10111e */
[----:B------:R-:W-:-:S02]  /*d690*/  LEA.HI.X.SX32 R183, R220, R183, 0x1, P6 ;  /* 0x000000b7dcb77211 */ /* 0x000fc400030f0eff */
[----:B--2---:R-:W-:Y:S01]  /*d6a0*/  SHF.R.S32.HI R5, RZ, 0x8, R0 ;  /* 0x00000008ff057819 */ /* 0x004fe20000011400 */
[----:B------:R-:W-:Y:S01]  /*d6b0*/  STG.E.U8 desc[UR30][R24.64], R204 ;  /* 0x000000cc18007986 */ /* 0x000fe2000c10111e */
[----:B------:R-:W-:Y:S02]  /*d6c0*/  MOV R0, R2 ;  /* 0x0000000200007202 */ /* 0x000fe40000000f00 */
[----:B------:R-:W-:Y:S01]  /*d6d0*/  PRMT R2, R198, 0x9910, RZ ;  /* 0x00009910c6027816 */ /* 0x000fe200000000ff */
[----:B------:R2:W-:Y:S01]  /*d6e0*/  STG.E.U8 desc[UR30][R26.64], R3 ;  /* 0x000000031a007986 */ /* 0x0005e2000c10111e */
[----:B-1----:R-:W-:-:S03]  /*d6f0*/  SHF.R.S32.HI R7, RZ, 0x8, R0 ;  /* 0x00000008ff077819 */ /* 0x002fc60000011400 */
[----:B------:R-:W-:Y:S01]  /*d700*/  IMAD.MOV.U32 R0, RZ, RZ, R2 ;  /* 0x000000ffff007224 */ /* 0x000fe200078e0002 */
[----:B------:R-:W-:Y:S01]  /*d710*/  PRMT R2, R196, 0x9910, RZ ;  /* 0x00009910c4027816 */ /* 0x000fe200000000ff */
[----:B------:R-:W-:Y:S04]  /*d720*/  STG.E.U8 desc[UR30][R28.64], R202 ;  /* 0x000000ca1c007986 */ /* 0x000fe8000c10111e */
[----:B------:R1:W-:Y:S01]  /*d730*/  STG.E.U8 desc[UR30][R30.64], R5 ;  /* 0x000000051e007986 */ /* 0x0003e2000c10111e */
[----:B--2---:R-:W-:Y:S02]  /*d740*/  SHF.R.S32.HI R3, RZ, 0x8, R0 ;  /* 0x00000008ff037819 */ /* 0x004fe40000011400 */
[----:B------:R-:W-:Y:S01]  /*d750*/  MOV R0, R2 ;  /* 0x0000000200007202 */ /* 0x000fe20000000f00 */
[----:B------:R-:W-:Y:S01]  /*d760*/  STG.E.U8 desc[UR30][R32.64], R200 ;  /* 0x000000c820007986 */ /* 0x000fe2000c10111e */
[----:B------:R-:W-:-:S03]  /*d770*/  PRMT R2, R194, 0x9910, RZ ;  /* 0x00009910c2027816 */ /* 0x000fc600000000ff */
[----:B------:R2:W-:Y:S01]  /*d780*/  STG.E.U8 desc[UR30][R34.64], R7 ;  /* 0x0000000722007986 */ /* 0x0005e2000c10111e */
[----:B-1----:R-:W-:Y:S01]  /*d790*/  SHF.R.S32.HI R5, RZ, 0x8, R0 ;  /* 0x00000008ff057819 */ /* 0x002fe20000011400 */
        /* <DEDUP_REMOVED lines=59> */
[----:B-1----:R-:W-:-:S03]  /*db50*/  SHF.R.S32.HI R5, RZ, 0x8, R0 ;  /* 0x00000008ff057819 */ /* 0x002fc60000011400 */
[----:B------:R-:W-:Y:S01]  /*db60*/  STG.E.U8 desc[UR30][R84.64], R243 ;  /* 0x000000f354007986 */ /* 0x000fe2000c10111e */
[----:B------:R-:W-:Y:S02]  /*db70*/  MOV R0, R2 ;  /* 0x0000000200007202 */ /* 0x000fe40000000f00 */
[----:B------:R-:W-:Y:S01]  /*db80*/  PRMT R2, R237, 0x9910, RZ ;  /* 0x00009910ed027816 */ /* 0x000fe200000000ff */
[----:B------:R1:W-:Y:S01]  /*db90*/  STG.E.U8 desc[UR30][R86.64], R3 ;  /* 0x0000000356007986 */ /* 0x0003e2000c10111e */
[----:B--2---:R-:W-:-:S03]  /*dba0*/  SHF.R.S32.HI R7, RZ, 0x8, R0 ;  /* 0x00000008ff077819 */ /* 0x004fc60000011400 */
[----:B------:R-:W-:Y:S01]  /*dbb0*/  IMAD.MOV.U32 R0, RZ, RZ, R2 ;  /* 0x000000ffff007224 */ /* 0x000fe200078e0002 */
[----:B------:R-:W-:Y:S01]  /*dbc0*/  PRMT R2, R235, 0x9910, RZ ;  /* 0x00009910eb027816 */ /* 0x000fe200000000ff */
[----:B------:R-:W-:Y:S04]  /*dbd0*/  STG.E.U8 desc[UR30][R88.64], R241 ;  /* 0x000000f158007986 */ /* 0x000fe8000c10111e */
[----:B------:R2:W-:Y:S01]  /*dbe0*/  STG.E.U8 desc[UR30][R90.64], R5 ;  /* 0x000000055a007986 */ /* 0x0005e2000c10111e */
[----:B-1----:R-:W-:Y:S02]  /*dbf0*/  SHF.R.S32.HI R3, RZ, 0x8, R0 ;  /* 0x00000008ff037819 */ /* 0x002fe40000011400 */
[----:B------:R-:W-:Y:S01]  /*dc00*/  MOV R0, R2 ;  /* 0x0000000200007202 */ /* 0x000fe20000000f00 */
[----:B------:R-:W-:Y:S01]  /*dc10*/  STG.E.U8 desc[UR30][R92.64], R239 ;  /* 0x000000ef5c007986 */ /* 0x000fe2000c10111e */
[----:B------:R-:W-:-:S03]  /*dc20*/  PRMT R2, R233, 0x9910, RZ ;  /* 0x00009910e9027816 */ /* 0x000fc600000000ff */
[----:B------:R1:W-:Y:S01]  /*dc30*/  STG.E.U8 desc[UR30][R94.64], R7 ;  /* 0x000000075e007986 */ /* 0x0003e2000c10111e */
[----:B--2---:R-:W-:-:S03]  /*dc40*/  SHF.R.S32.HI R5, RZ, 0x8, R0 ;  /* 0x00000008ff057819 */ /* 0x004fc60000011400 */
        /* <DEDUP_REMOVED lines=76> */
[----:B------:R-:W-:-:S03]  /*e110*/  PRMT R0, R201, 0x9910, RZ ;  /* 0x00009910c9007816 */ /* 0x000fc600000000ff */
[----:B------:R1:W-:Y:S01]  /*e120*/  STG.E.U8 desc[UR30][R158.64], R3 ;  /* 0x000000039e007986 */ /* 0x0003e2000c10111e */
[----:B--2---:R-:W-:-:S03]  /*e130*/  SHF.R.S32.HI R7, RZ, 0x8, R0 ;  /* 0x00000008ff077819 */ /* 0x004fc60000011400 */
[----:B------:R-:W-:Y:S01]  /*e140*/  STG.E.U8 desc[UR30][R160.64], R205 ;  /* 0x000000cda0007986 */ /* 0x000fe2000c10111e */
[----:B------:R-:W-:-:S03]  /*e150*/  PRMT R0, R197, 0x9910, RZ ;  /* 0x00009910c5007816 */ /* 0x000fc600000000ff */
[----:B------:R2:W-:Y:S01]  /*e160*/  STG.E.U8 desc[UR30][R162.64], R5 ;  /* 0x00000005a2007986 */ /* 0x0005e2000c10111e */
[----:B-1----:R-:W-:-:S03]  /*e170*/  MOV R3, R2 ;  /* 0x0000000200037202 */ /* 0x002fc60000000f00 */
[----:B------:R-:W-:Y:S01]  /*e180*/  STG.E.U8 desc[UR30][R164.64], R201 ;  /* 0x000000c9a4007986 */ /* 0x000fe2000c10111e */
[----:B0-----:R-:W-:Y:S02]  /*e190*/  IADD3 R2, P0, P1, R9, UR6, R10 ;  /* 0x0000000609027c10 */ /* 0x001fe4000f91e00a */
[----:B------:R-:W-:Y:S01]  /*e1a0*/  SHF.R.S32.HI R3, RZ, 0x8, R3 ;  /* 0x00000008ff037819 */ /* 0x000fe20000011403 */
[----:B------:R0:W-:Y:S01]  /*e1b0*/  STG.E.U8 desc[UR30][R166.64], R7 ;  /* 0x00000007a6007986 */ /* 0x0001e2000c10111e */
[----:B--2---:R-:W-:-:S03]  /*e1c0*/  SHF.R.S32.HI R5, RZ, 0x8, R0 ;  /* 0x00000008ff057819 */ /* 0x004fc60000011400 */
[----:B------:R-:W-:Y:S01]  /*e1d0*/  STG.E.U8 desc[UR30][R168.64], R189 ;  /* 0x000000bda8007986 */ /* 0x000fe2000c10111e */
[----:B------:R-:W-:-:S03]  /*e1e0*/  PRMT R0, R193, 0x9910, RZ ;  /* 0x00009910c1007816 */ /* 0x000fc600000000ff */
[----:B------:R1:W-:Y:S02]  /*e1f0*/  STG.E.U8 desc[UR30][R170.64], R3 ;  /* 0x00000003aa007986 */ /* 0x0003e4000c10111e */
[----:B0-----:R-:W-:Y:S02]  /*e200*/  IMAD.MOV.U32 R7, RZ, RZ, R0 ;  /* 0x000000ffff077224 */ /* 0x001fe400078e0000 */
[----:B------:R-:W-:Y:S01]  /*e210*/  STG.E.U8 desc[UR30][R172.64], R197 ;  /* 0x000000c5ac007986 */ /* 0x000fe2000c10111e */
[----:B------:R-:W-:-:S03]  /*e220*/  IMAD.HI R0, R222, 0x4, RZ ;  /* 0x00000004de007827 */ /* 0x000fc600078e02ff */
[----:B------:R0:W-:Y:S01]  /*e230*/  STG.E.U8 desc[UR30][R174.64], R5 ;  /* 0x00000005ae007986 */ /* 0x0001e2000c10111e */
[----:B------:R-:W-:Y:S02]  /*e240*/  SHF.R.S32.HI R7, RZ, 0x8, R7 ;  /* 0x00000008ff077819 */ /* 0x000fe40000011407 */
[----:B-1----:R-:W-:Y:S01]  /*e250*/  IADD3.X R3, PT, PT, R0, UR5, R11, P0, P1 ;  /* 0x0000000500037c10 */ /* 0x002fe200087e240b */
[----:B------:R1:W-:Y:S04]  /*e260*/  STG.E.U8 desc[UR30][R176.64], R193 ;  /* 0x000000c1b0007986 */ /* 0x0003e8000c10111e */
[----:B------:R1:W-:Y:S01]  /*e270*/  STG.E.U8 desc[UR30][R178.64], R7 ;  /* 0x00000007b2007986 */ /* 0x0003e2000c10111e */
[----:B0-----:R-:W-:-:S03]  /*e280*/  MOV R5, R4 ;  /* 0x0000000400057202 */ /* 0x001fc60000000f00 */
[----:B------:R1:W-:Y:S01]  /*e290*/  STG.E.U8 desc[UR30][R180.64], R187 ;  /* 0x000000bbb4007986 */ /* 0x0003e2000c10111e */
[----:B------:R-:W-:-:S05]  /*e2a0*/  SHF.R.S32.HI R5, RZ, 0x8, R5 ;  /* 0x00000008ff057819 */ /* 0x000fca0000011405 */
[----:B------:R1:W-:Y:S04]  /*e2b0*/  STG.E.U8 desc[UR30][R182.64], R5 ;  /* 0x00000005b6007986 */ /* 0x0003e8000c10111e */
[----:B------:R1:W-:Y:S01]  /*e2c0*/  STG.E desc[UR30][R2.64], R206 ;  /* 0x000000ce02007986 */ /* 0x0003e2000c10191e */
[----:B------:R-:W-:Y:S06]  /*e2d0*/  BAR.SYNC.DEFER_BLOCKING 0x0 ;  /* 0x0000000000007b1d */ /* 0x000fec0000010000 */
[----:B------:R-:W-:Y:S05]  /*e2e0*/  BRA.U UP0, `(.L_x_19) ;  /* 0x0000000100a07547 */ /* 0x000fea000b800000 */
[----:B------:R-:W0:Y:S01]  /*e2f0*/  S2UR UR5, SR_CgaCtaId ;  /* 0x00000000000579c3 */ /* 0x000e220000008800 */
[----:B------:R-:W-:Y:S01]  /*e300*/  NOP ;  /* 0x0000000000007918 */ /* 0x000fe20000000000 */
[----:B------:R-:W-:Y:S01]  /*e310*/  UMOV UR4, 0x50 ;  /* 0x0000005000047882 */ /* 0x000fe20000000000 */
[----:B------:R-:W-:Y:S02]  /*e320*/  IMAD.U32 R0, RZ, RZ, UR36 ;  /* 0x00000024ff007e24 */ /* 0x000fe4000f8e00ff */
[----:B-1----:R-:W-:Y:S01]  /*e330*/  HFMA2 R3, -RZ, RZ, 0, 1.5199184417724609375e-05 ;  /* 0x000000ffff037431 */ /* 0x002fe200000001ff */
[----:B------:R-:W-:Y:S02]  /*e340*/  MOV R7, 0x1 ;  /* 0x0000000100077802 */ /* 0x000fe40000000f00 */
[----:B------:R-:W-:-:S04]  /*e350*/  LOP3.LUT R0, R0, 0xffff, RZ, 0xc0, !PT ;  /* 0x0000ffff00007812 */ /* 0x000fc800078ec0ff */
[----:B------:R-:W-:-:S05]  /*e360*/  SHF.R.U32.HI R0, RZ, 0x5, R0 ;  /* 0x00000005ff007819 */ /* 0x000fca0000011600 */
[----:B------:R-:W-:Y:S01]  /*e370*/  VIADD R2, R0, 0x10 ;  /* 0x0000001000027836 */ /* 0x000fe20000000000 */
[----:B------:R-:W-:Y:S01]  /*e380*/  SHF.L.U32 R0, R3, R0, RZ ;  /* 0x0000000003007219 */ /* 0x000fe200000006ff */
[----:B0-----:R-:W-:-:S03]  /*e390*/  ULEA UR6, UR5, UR4, 0x18 ;  /* 0x0000000405067291 */ /* 0x001fc6000f8ec0ff */
[----:B------:R-:W-:-:S04]  /*e3a0*/  SHF.L.U32 R3, R7, R2, RZ ;  /* 0x0000000207037219 */ /* 0x000fc800000006ff */
[----:B------:R-:W-:Y:S02]  /*e3b0*/  LOP3.LUT R0, R3, R0, RZ, 0xfc, !PT ;  /* 0x0000000003007212 */ /* 0x000fe400078efcff */
[----:B------:R-:W0:Y:S02]  /*e3c0*/  LDS R5, [UR6] ;  /* 0x00000006ff057984 */ /* 0x000e240008000800 */
[C---:B------:R-:W-:Y:S02]  /*e3d0*/  LOP3.LUT R2, R0.reuse, 0xffff, RZ, 0xc0, !PT ;  /* 0x0000ffff00027812 */ /* 0x040fe400078ec0ff */
[----:B0-----:R-:W-:-:S04]  /*e3e0*/  LOP3.LUT R3, R0, 0xffff, R5, 0x80, !PT ;  /* 0x0000ffff00037812 */ /* 0x001fc800078e8005 */
[----:B------:R-:W-:-:S13]  /*e3f0*/  ISETP.NE.AND P0, PT, R3, R2, PT ;  /* 0x000000020300720c */ /* 0x000fda0003f05270 */
[----:B------:R-:W-:Y:S05]  /*e400*/  @P0 BRA `(.L_x_20) ;  /* 0x0000000000500947 */ /* 0x000fea0003800000 */
[----:B------:R-:W-:Y:S02]  /*e410*/  SHF.R.U32.HI R5, RZ, 0x10, R5 ;  /* 0x00000010ff057819 */ /* 0x000fe40000011605 */
[----:B------:R-:W-:-:S04]  /*e420*/  SHF.R.U32.HI R2, RZ, 0x10, R0 ;  /* 0x00000010ff027819 */ /* 0x000fc80000011600 */
[----:B------:R-:W-:-:S04]  /*e430*/  LOP3.LUT R5, R5, R2, RZ, 0xc0, !PT ;  /* 0x0000000205057212 */ /* 0x000fc800078ec0ff */
[----:B------:R-:W-:-:S13]  /*e440*/  ISETP.NE.AND P0, PT, R5, R2, PT ;  /* 0x000000020500720c */ /* 0x000fda0003f05270 */
[----:B------:R-:W-:Y:S05]  /*e450*/  @P0 BRA `(.L_x_21) ;  /* 0x0000000000300947 */ /* 0x000fea0003800000 */
[----:B------:R-:W-:Y:S01]  /*e460*/  R2UR UR4, R0 ;  /* 0x00000000000472ca */ /* 0x000fe200000e0000 */
[----:B------:R-:W-:Y:S01]  /*e470*/  VOTEU.ANY UR5, UPT, PT ;  /* 0x0000000000057886 */ /* 0x000fe200038e0100 */
[----:B------:R-:W0:Y:S01]  /*e480*/  S2R R0, SR_LANEID ;  /* 0x0000000000007919 */ /* 0x000e220000000000 */
[----:B------:R-:W-:-:S10]  /*e490*/  UFLO.U32 UR5, UR5 ;  /* 0x00000005000572bd */ /* 0x000fd400080e0000 */
[----:B------:R-:W-:-:S06]  /*e4a0*/  ULOP3.LUT UR4, URZ, UR4, URZ, 0x33, !UPT ;  /* 0x00000004ff047292 */ /* 0x000fcc000f8e33ff */
[----:B------:R-:W-:-:S04]  /*e4b0*/  MOV R2, UR4 ;  /* 0x0000000400027c02 */ /* 0x000fc80008000f00 */
[----:B------:R-:W1:Y:S02]  /*e4c0*/  REDUX UR7, R2 ;  /* 0x00000000020773c4 */ /* 0x000e640000000000 */
[----:B------:R2:W-:Y:S01]  /*e4d0*/  UTCATOMSWS.AND URZ, UR4 ;  /* 0x0000000400ff79e3 */ /* 0x0005e20008000000 */
[----:B0-----:R-:W-:Y:S02]  /*e4e0*/  ISETP.EQ.U32.AND P0, PT, R0, UR5, PT ;  /* 0x0000000500007c0c */ /* 0x001fe4000bf02070 */
[----:B-1----:R-:W-:-:S11]  /*e4f0*/  MOV R0, UR7 ;  /* 0x0000000700007c02 */ /* 0x002fd60008000f00 */
[----:B------:R2:W-:Y:S01]  /*e500*/  @P0 ATOMS.AND RZ, [UR6], R0 ;  /* 0x00000000ffff098c */ /* 0x0005e2000a800006 */
[----:B------:R-:W-:Y:S05]  /*e510*/  BRA `(.L_x_19) ;  /* 0x0000000000147947 */ /* 0x000fea0003800000 */
.L_x_21:
[----:B------:R-:W-:-:S07]  /*e520*/  MOV R2, 0xe540 ;  /* 0x0000e54000027802 */ /* 0x000fce0000000f00 */
[----:B------:R-:W-:Y:S05]  /*e530*/  CALL.REL.NOINC `($__internal_0_$__cuda_sm10x_tcgen05_guardrail_trap_col_being_dealloced_not_returned_by_alloc) ;  /* 0x0000000000447944 */ /* 0x000fea0003c00000 */
[----:B------:R-:W-:Y:S05]  /*e540*/  BRA `(.L_x_19) ;  /* 0x0000000000087947 */ /* 0x000fea0003800000 */
.L_x_20:
[----:B------:R-:W-:-:S07]  /*e550*/  MOV R2, 0xe570 ;  /* 0x0000e57000027802 */ /* 0x000fce0000000f00 */
[----:B------:R-:W-:Y:S05]  /*e560*/  CALL.REL.NOINC `($__internal_2_$__cuda_sm10x_tcgen05_guardrail_trap_unallocated_columns_being_dealloced) ;  /* 0x0000000000507944 */ /* 0x000fea0003c00000 */
.L_x_19:
[----:B------:R-:W-:Y:S01]  /*e570*/  NOP ;  /* 0x0000000000007918 */ /* 0x000fe20000000000 */
[----:B--2---:R-:W-:Y:S05]  /*e580*/  EXIT ;  /* 0x000000000000794d */ /* 0x004fea0003800000 */
.L_x_8:
[----:B------:R-:W1:Y:S02]  /*e590*/  SYNCS.PHASECHK.TRANS64.TRYWAIT P3, [UR10+0x6000], RZ ;  /* 0x006000ffff0075a7 */ /* 0x000e64000806110a */
[----:B-1----:R-:W-:Y:S05]  /*e5a0*/  @!P3 BRA `(.L_x_8) ;  /* 0xfffffffc00f8b947 */ /* 0x002fea000383ffff */
[----:B------:R-:W-:Y:S05]  /*e5b0*/  BRA `(.L_x_7) ;  /* 0xffffff5800f07947 */ /* 0x000fea000383ffff */
.L_x_13:
[----:B------:R-:W1:Y:S02]  /*e5c0*/  SYNCS.PHASECHK.TRANS64.TRYWAIT P1, [UR10+0x8010], RZ ;  /* 0x008010ffff0075a7 */ /* 0x000e64000802110a */
[----:B-1----:R-:W-:Y:S05]  /*e5d0*/  @!P1 BRA `(.L_x_13) ;  /* 0xfffffffc00f89947 */ /* 0x002fea000383ffff */
[----:B------:R-:W-:Y:S05]  /*e5e0*/  BRA `(.L_x_22) ;  /* 0xffffff8c00d47947 */ /* 0x000fea000383ffff */
.L_x_14:
[----:B------:R-:W1:Y:S02]  /*e5f0*/  SYNCS.PHASECHK.TRANS64.TRYWAIT P1, [UR13], R0 ;  /* 0x00000000ff0075a7 */ /* 0x000e64000802110d */
[----:B-1----:R-:W-:Y:S05]  /*e600*/  @!P1 BRA `(.L_x_14) ;  /* 0xfffffffc00f89947 */ /* 0x002fea000383ffff */
[----:B------:R-:W-:Y:S05]  /*e610*/  BRA `(.L_x_23) ;  /* 0xffffff8c00f07947 */ /* 0x000fea000383ffff */
.L_x_18:
[----:B------:R-:W2:Y:S02]  /*e620*/  SYNCS.PHASECHK.TRANS64.TRYWAIT P1, [UR13], R0 ;  /* 0x00000000ff0075a7 */ /* 0x000ea4000802110d */
[----:B--2---:R-:W-:Y:S05]  /*e630*/  @!P1 BRA `(.L_x_18) ;  /* 0xfffffffc00f89947 */ /* 0x004fea000383ffff */
[----:B------:R-:W-:Y:S05]  /*e640*/  BRA `(.L_x_17) ;  /* 0xffffffac00e87947 */ /* 0x000fea000383ffff */
        .weak           $__internal_0_$__cuda_sm10x_tcgen05_guardrail_trap_col_being_dealloced_not_returned_by_alloc
        .type           $__internal_0_$__cuda_sm10x_tcgen05_guardrail_trap_col_being_dealloced_not_returned_by_alloc,@function
        .size           $__internal_0_$__cuda_sm10x_tcgen05_guardrail_trap_col_being_dealloced_not_returned_by_alloc,($__internal_1_$__cuda_sm10x_tcgen05_guardrail_trap_phase_invalid_during_alloc - $__internal_0_$__cuda_sm10x_tcgen05_guardrail_trap_col_being_dealloced_not_returned_by_alloc)
$__internal_0_$__cuda_sm10x_tcgen05_guardrail_trap_col_being_dealloced_not_returned_by_alloc:
[----:B------:R-:W-:Y:S05]  /*e650*/  BPT.TRAP 0x1 ;  /* 0x000000040000795c */ /* 0x000fea0000300000 */
[----:B------:R-:W-:-:S04]  /*e660*/  IMAD.MOV.U32 R3, RZ, RZ, 0x0 ;  /* 0x00000000ff037424 */ /* 0x000fc800078e00ff */
[----:B------:R-:W-:Y:S05]  /*e670*/  RET.REL.NODEC R2 `(attn_fwd) ;  /* 0xffffff1802607950 */ /* 0x000fea0003c3ffff */
        .weak           $__internal_1_$__cuda_sm10x_tcgen05_guardrail_trap_phase_invalid_during_alloc
        .type           $__internal_1_$__cuda_sm10x_tcgen05_guardrail_trap_phase_invalid_during_alloc,@function
        .size           $__internal_1_$__cuda_sm10x_tcgen05_guardrail_trap_phase_invalid_during_alloc,($__internal_2_$__cuda_sm10x_tcgen05_guardrail_trap_unallocated_columns_being_dealloced - $__internal_1_$__cuda_sm10x_tcgen05_guardrail_trap_phase_invalid_during_alloc)
$__internal_1_$__cuda_sm10x_tcgen05_guardrail_trap_phase_invalid_during_alloc:
[----:B------:R-:W-:Y:S05]  /*e680*/  BPT.TRAP 0x1 ;  /* 0x000000040000795c */ /* 0x000fea0000300000 */
[----:B------:R-:W-:-:S04]  /*e690*/  HFMA2 R3, -RZ, RZ, 0, 0 ;  /* 0x00000000ff037431 */ /* 0x000fc800000001ff */
[----:B------:R-:W-:Y:S05]  /*e6a0*/  RET.REL.NODEC R2 `(attn_fwd) ;  /* 0xffffff1802547950 */ /* 0x000fea0003c3ffff */
        .weak           $__internal_2_$__cuda_sm10x_tcgen05_guardrail_trap_unallocated_columns_being_dealloced
        .type           $__internal_2_$__cuda_sm10x_tcgen05_guardrail_trap_unallocated_columns_being_dealloced,@function
        .size           $__internal_2_$__cuda_sm10x_tcgen05_guardrail_trap_unallocated_columns_being_dealloced,(.L_x_27 - $__internal_2_$__cuda_sm10x_tcgen05_guardrail_trap_unallocated_columns_being_dealloced)
$__internal_2_$__cuda_sm10x_tcgen05_guardrail_trap_unallocated_columns_being_dealloced:
[----:B------:R-:W-:Y:S05]  /*e6b0*/  BPT.TRAP 0x1 ;  /* 0x000000040000795c */ /* 0x000fea0000300000 */
[----:B------:R-:W-:-:S04]  /*e6c0*/  MOV R3, 0x0 ;  /* 0x0000000000037802 */ /* 0x000fc80000000f00 */
[----:B------:R-:W-:Y:S05]  /*e6d0*/  RET.REL.NODEC R2 `(attn_fwd) ;  /* 0xffffff1802487950 */ /* 0x000fea0003c3ffff */
.L_x_24:
[----:B------:R-:W-:-:S00]  /*e6e0*/  BRA `(.L_x_24) ;  /* 0xfffffffc00fc7947 */ /* 0x000fc0000383ffff */
[----:B------:R-:W-:-:S00]  /*e6f0*/  NOP ;  /* 0x0000000000007918 */ /* 0x000fc00000000000 */
        /* <DEDUP_REMOVED lines=8> */
.L_x_27:


//--------------------- .nv.global.init           --------------------------
	.section	.nv.global.init,"aw",@progbits
.nv.global.init:
	.type		_$_str,@object
	.size		_$_str,(.L_3 - _$_str)
_$_str:
        /*0000*/ 	.byte	0x5f, 0x5f, 0x43, 0x55, 0x44, 0x41, 0x5f, 0x46, 0x54, 0x5a, 0x00
.L_3:


//--------------------- .nv.shared.attn_fwd       --------------------------
	.section	.nv.shared.attn_fwd,"aw",@nobits
	.sectionflags	@""
	.align	16
	.zero		1024


//--------------------- .nv.shared.reserved.0     --------------------------
	.section	.nv.shared.reserved.0,"aw",@nobits
	.align	8
	.weak		__nv_reservedSMEM_offset_0_alias
	.size		__nv_reservedSMEM_offset_0_alias, 0, 64
	.other		__nv_reservedSMEM_offset_0_alias,@"STO_CUDA_RESERVED_SHARED STV_DEFAULT"
__nv_reservedSMEM_offset_0_alias:
	.zero		0
.nv.shared.reserved.0:
	.zero		64
	.weak		__nv_reservedSMEM_allocation_phase
	.type		__nv_reservedSMEM_allocation_phase,@object
	.size		__nv_reservedSMEM_allocation_phase,(.L_0 - __nv_reservedSMEM_allocation_phase)
__nv_reservedSMEM_allocation_phase:
	.zero		1
.L_0:
	.zero		7
	.weak		__nv_reservedSMEM_devtool_atexit_pc
	.type		__nv_reservedSMEM_devtool_atexit_pc,@object
	.size		__nv_reservedSMEM_devtool_atexit_pc,(__nv_reservedSMEM_allocation_mask - __nv_reservedSMEM_devtool_atexit_pc)
__nv_reservedSMEM_devtool_atexit_pc:
	.zero		8
	.weak		__nv_reservedSMEM_allocation_mask
	.type		__nv_reservedSMEM_allocation_mask,@object
	.size		__nv_reservedSMEM_allocation_mask,(.L_2 - __nv_reservedSMEM_allocation_mask)
__nv_reservedSMEM_allocation_mask:
	.zero		4
.L_2:


//--------------------- .nv.constant0.attn_fwd    --------------------------
	.section	.nv.constant0.attn_fwd,"a",@progbits
	.sectionflags	@""
	.align	4
.nv.constant0.attn_fwd:
	.zero		1032


//--------------------- SYMBOLS --------------------------

	.type		.nv.reservedSmem.offset0,@object
	.size		.nv.reservedSmem.offset0,0x4
	.type		.nv.reservedSmem.cap,@object
	.size		.nv.reservedSmem.cap,0x4
